	.target	sm_90a

	.elftype	@"ET_EXEC"


//--------------------- .note.nv.tkinfo           --------------------------
	.section	.note.nv.tkinfo,"",@"SHT_NOTE"
	.sectionflags	@"SHF_NOTE_NV_TKINFO"
	.tkinfo
        /*0018*/ 	.word	0x00000002
        /*0030*/ 	.string	""
        /*0030*/ 	.string	"ptxas"
        /*0030*/ 	.string	"Cuda compilation tools, release 13.0, V13.0.88"
        /*0030*/ 	.string	"Build cuda_13.0.r13.0/compiler.36424714_0"
        /*0030*/ 	.string	"-arch sm_90a -m 64 "



//--------------------- .note.nv.cuinfo           --------------------------
	.section	.note.nv.cuinfo,"",@"SHT_NOTE"
	.sectionflags	@"SHF_NOTE_NV_CUINFO"
        /*0018*/ 	.short	0x0002
        /*001a*/ 	.short	0x005a
        /*001c*/ 	.short	0x0082
	.zero		2


//--------------------- .nv.info                  --------------------------
	.section	.nv.info,"",@"SHT_CUDA_INFO"
	.align	4


	//----- nvinfo : EIATTR_REGCOUNT
	.align		4
        /*0000*/ 	.byte	0x04, 0x2f
        /*0002*/ 	.short	(.L_15 - .L_14)
	.align		4
.L_14:
        /*0004*/ 	.word	index@(_ZN7cutlass13device_kernelINS_4gemm6kernel13GemmUniversalIN4cute5tupleIJiiiiEEENS1_10collective13CollectiveMmaINS1_34MainloopSm90TmaGmmaWarpSpecializedILi12ENS5_IJNS4_1CILi1EEESB_SB_EEENS1_35KernelTmaWarpSpecializedCooperativeEEENS5_IJNSA_ILi512EEENSA_ILi64EEENSA_ILi32EEEEEEaNS5_IJlSB_lEEEaSJ_NS4_8TiledMMAINS4_8MMA_AtomIJNS4_4SM904GMMA26MMA_64x64x32_S32S8S8_SS_TNEEEENS4_6LayoutINS5_IJNSA_ILi2EEESB_SB_EEENS5_IJSB_NSA_ILi0EEEST_EEEEENS5_IJNS4_10UnderscoreESW_SW_EEEEENS4_13SM90_TMA_LOADENS4_14ComposedLayoutINS4_7SwizzleILi1ELi4ELi3EEENS4_18smem_ptr_flag_bitsILi8EEENSQ_INS5_IJNSA_ILi8EEESH_EEENS5_IJSH_SB_EEEEEEEvNS4_8identityESZ_S19_vS1A_EENS_8epilogue10collective6detail29Sm90TmaWarpSpecializedAdapterINS1D_15DefaultEpilogueIaSJ_SJ_NS1C_6thread17LinearCombinationIaLi1EiiLNS1H_9ScaleType4KindE0ELNS_15FloatRoundStyleE2EaEENS1_15EpilogueDefaultEEEEEvvEEEEvNT_6ParamsE)
        /*0008*/ 	.word	0x000000a8


	//----- nvinfo : EIATTR_FRAME_SIZE
	.align		4
.L_15:
        /*000c*/ 	.byte	0x04, 0x11
        /*000e*/ 	.short	(.L_17 - .L_16)
	.align		4
.L_16:
        /*0010*/ 	.word	index@(_ZN7cutlass13device_kernelINS_4gemm6kernel13GemmUniversalIN4cute5tupleIJiiiiEEENS1_10collective13CollectiveMmaINS1_34MainloopSm90TmaGmmaWarpSpecializedILi12ENS5_IJNS4_1CILi1EEESB_SB_EEENS1_35KernelTmaWarpSpecializedCooperativeEEENS5_IJNSA_ILi512EEENSA_ILi64EEENSA_ILi32EEEEEEaNS5_IJlSB_lEEEaSJ_NS4_8TiledMMAINS4_8MMA_AtomIJNS4_4SM904GMMA26MMA_64x64x32_S32S8S8_SS_TNEEEENS4_6LayoutINS5_IJNSA_ILi2EEESB_SB_EEENS5_IJSB_NSA_ILi0EEEST_EEEEENS5_IJNS4_10UnderscoreESW_SW_EEEEENS4_13SM90_TMA_LOADENS4_14ComposedLayoutINS4_7SwizzleILi1ELi4ELi3EEENS4_18smem_ptr_flag_bitsILi8EEENSQ_INS5_IJNSA_ILi8EEESH_EEENS5_IJSH_SB_EEEEEEEvNS4_8identityESZ_S19_vS1A_EENS_8epilogue10collective6detail29Sm90TmaWarpSpecializedAdapterINS1D_15DefaultEpilogueIaSJ_SJ_NS1C_6thread17LinearCombinationIaLi1EiiLNS1H_9ScaleType4KindE0ELNS_15FloatRoundStyleE2EaEENS1_15EpilogueDefaultEEEEEvvEEEEvNT_6ParamsE)
        /*0014*/ 	.word	0x00000000


	//----- nvinfo : EIATTR_MIN_STACK_SIZE
	.align		4
.L_17:
        /*0018*/ 	.byte	0x04, 0x12
        /*001a*/ 	.short	(.L_19 - .L_18)
	.align		4
.L_18:
        /*001c*/ 	.word	index@(_ZN7cutlass13device_kernelINS_4gemm6kernel13GemmUniversalIN4cute5tupleIJiiiiEEENS1_10collective13CollectiveMmaINS1_34MainloopSm90TmaGmmaWarpSpecializedILi12ENS5_IJNS4_1CILi1EEESB_SB_EEENS1_35KernelTmaWarpSpecializedCooperativeEEENS5_IJNSA_ILi512EEENSA_ILi64EEENSA_ILi32EEEEEEaNS5_IJlSB_lEEEaSJ_NS4_8TiledMMAINS4_8MMA_AtomIJNS4_4SM904GMMA26MMA_64x64x32_S32S8S8_SS_TNEEEENS4_6LayoutINS5_IJNSA_ILi2EEESB_SB_EEENS5_IJSB_NSA_ILi0EEEST_EEEEENS5_IJNS4_10UnderscoreESW_SW_EEEEENS4_13SM90_TMA_LOADENS4_14ComposedLayoutINS4_7SwizzleILi1ELi4ELi3EEENS4_18smem_ptr_flag_bitsILi8EEENSQ_INS5_IJNSA_ILi8EEESH_EEENS5_IJSH_SB_EEEEEEEvNS4_8identityESZ_S19_vS1A_EENS_8epilogue10collective6detail29Sm90TmaWarpSpecializedAdapterINS1D_15DefaultEpilogueIaSJ_SJ_NS1C_6thread17LinearCombinationIaLi1EiiLNS1H_9ScaleType4KindE0ELNS_15FloatRoundStyleE2EaEENS1_15EpilogueDefaultEEEEEvvEEEEvNT_6ParamsE)
        /*0020*/ 	.word	0x00000000
.L_19:


//--------------------- .nv.compat                --------------------------
	.section	.nv.compat,"",@"SHT_CUDA_COMPAT_INFO"
	.align	4
        /*0000*/ 	.byte	0x02, 0x09, 0x01, 0x00, 0x02, 0x02, 0x04, 0x00, 0x02, 0x05, 0x05, 0x00, 0x03, 0x07, 0x01, 0x01
        /*0010*/ 	.byte	0x02, 0x03, 0x01, 0x00, 0x02, 0x06, 0x01, 0x00, 0x04, 0x0b, 0x08, 0x00, 0x00, 0x00, 0x00, 0x00
        /*0020*/ 	.byte	0x00, 0x00, 0x00, 0x00


//--------------------- .nv.info._ZN7cutlass13device_kernelINS_4gemm6kernel13GemmUniversalIN4cute5tupleIJiiiiEEENS1_10collective13CollectiveMmaINS1_34MainloopSm90TmaGmmaWarpSpecializedILi12ENS5_IJNS4_1CILi1EEESB_SB_EEENS1_35KernelTmaWarpSpecializedCooperativeEEENS5_IJNSA_ILi512EEENSA_ILi64EEENSA_ILi32EEEEEEaNS5_IJlSB_lEEEaSJ_NS4_8TiledMMAINS4_8MMA_AtomIJNS4_4SM904GMMA26MMA_64x64x32_S32S8S8_SS_TNEEEENS4_6LayoutINS5_IJNSA_ILi2EEESB_SB_EEENS5_IJSB_NSA_ILi0EEEST_EEEEENS5_IJNS4_10UnderscoreESW_SW_EEEEENS4_13SM90_TMA_LOADENS4_14ComposedLayoutINS4_7SwizzleILi1ELi4ELi3EEENS4_18smem_ptr_flag_bitsILi8EEENSQ_INS5_IJNSA_ILi8EEESH_EEENS5_IJSH_SB_EEEEEEEvNS4_8identityESZ_S19_vS1A_EENS_8epilogue10collective6detail29Sm90TmaWarpSpecializedAdapterINS1D_15DefaultEpilogueIaSJ_SJ_NS1C_6thread17LinearCombinationIaLi1EiiLNS1H_9ScaleType4KindE0ELNS_15FloatRoundStyleE2EaEENS1_15EpilogueDefaultEEEEEvvEEEEvNT_6ParamsE --------------------------
	.section	.nv.info._ZN7cutlass13device_kernelINS_4gemm6kernel13GemmUniversalIN4cute5tupleIJiiiiEEENS1_10collective13CollectiveMmaINS1_34MainloopSm90TmaGmmaWarpSpecializedILi12ENS5_IJNS4_1CILi1EEESB_SB_EEENS1_35KernelTmaWarpSpecializedCooperativeEEENS5_IJNSA_ILi512EEENSA_ILi64EEENSA_ILi32EEEEEEaNS5_IJlSB_lEEEaSJ_NS4_8TiledMMAINS4_8MMA_AtomIJNS4_4SM904GMMA26MMA_64x64x32_S32S8S8_SS_TNEEEENS4_6LayoutINS5_IJNSA_ILi2EEESB_SB_EEENS5_IJSB_NSA_ILi0EEEST_EEEEENS5_IJNS4_10UnderscoreESW_SW_EEEEENS4_13SM90_TMA_LOADENS4_14ComposedLayoutINS4_7SwizzleILi1ELi4ELi3EEENS4_18smem_ptr_flag_bitsILi8EEENSQ_INS5_IJNSA_ILi8EEESH_EEENS5_IJSH_SB_EEEEEEEvNS4_8identityESZ_S19_vS1A_EENS_8epilogue10collective6detail29Sm90TmaWarpSpecializedAdapterINS1D_15DefaultEpilogueIaSJ_SJ_NS1C_6thread17LinearCombinationIaLi1EiiLNS1H_9ScaleType4KindE0ELNS_15FloatRoundStyleE2EaEENS1_15EpilogueDefaultEEEEEvvEEEEvNT_6ParamsE,"",@"SHT_CUDA_INFO"
	.sectionflags	@""
	.align	4


	//----- nvinfo : EIATTR_CUDA_API_VERSION
	.align		4
        /*0000*/ 	.byte	0x04, 0x37
        /*0002*/ 	.short	(.L_21 - .L_20)
.L_20:
        /*0004*/ 	.word	0x00000082


	//----- nvinfo : EIATTR_KPARAM_INFO
	.align		4
.L_21:
        /*0008*/ 	.byte	0x04, 0x17
        /*000a*/ 	.short	(.L_23 - .L_22)
.L_22:
        /*000c*/ 	.word	0x00000000
        /*0010*/ 	.short	0x0000
        /*0012*/ 	.short	0x0070
        /*0014*/ 	.byte	0x00, 0xf0, 0x01, 0x10


	//----- nvinfo : EIATTR_SPARSE_MMA_MASK
	.align		4
.L_23:
        /*0018*/ 	.byte	0x03, 0x50
        /*001a*/ 	.short	0x0000


	//----- nvinfo : EIATTR_MAXREG_COUNT
	.align		4
        /*001c*/ 	.byte	0x03, 0x1b
        /*001e*/ 	.short	0x00a8


	//----- nvinfo : EIATTR_NUM_BARRIERS
	.align		4
        /*0020*/ 	.byte	0x02, 0x4c
        /*0022*/ 	.byte	0x01
	.zero		1


	//----- nvinfo : EIATTR_EXTERNS
	.align		4
        /*0024*/ 	.byte	0x04, 0x0f
        /*0026*/ 	.short	(.L_25 - .L_24)


	//   ....[0]....
	.align		4
.L_24:
        /*0028*/ 	.word	index@(__assertfail)


	//----- nvinfo : EIATTR_MERCURY_ISA_VERSION
	.align		4
.L_25:
        /*002c*/ 	.byte	0x03, 0x5f
        /*002e*/ 	.short	0x0101


	//----- nvinfo : EIATTR_INT_WARP_WIDE_INSTR_OFFSETS
	.align		4
        /*0030*/ 	.byte	0x04, 0x31
        /*0032*/ 	.short	(.L_27 - .L_26)


	//   ....[0]....
.L_26:
        /*0034*/ 	.word	0x00000500


	//   ....[1]....
        /*0038*/ 	.word	0x00000510


	//   ....[2]....
        /*003c*/ 	.word	0x00000600


	//----- nvinfo : EIATTR_COOP_GROUP_MASK_REGIDS
	.align		4
.L_27:
        /*0040*/ 	.byte	0x04, 0x29
        /*0042*/ 	.short	(.L_29 - .L_28)


	//   ....[0]....
.L_28:
        /*0044*/ 	.word	0xffffffff


	//   ....[1]....
        /*0048*/ 	.word	0xffffffff


	//   ....[2]....
        /*004c*/ 	.word	0xffffffff


	//   ....[3]....
        /*0050*/ 	.word	0xffffffff


	//   ....[4]....
        /*0054*/ 	.word	0xffffffff


	//----- nvinfo : EIATTR_COOP_GROUP_INSTR_OFFSETS
	.align		4
.L_29:
        /*0058*/ 	.byte	0x04, 0x28
        /*005a*/ 	.short	(.L_31 - .L_30)


	//   ....[0]....
.L_30:
        /*005c*/ 	.word	0x00000060


	//   ....[1]....
        /*0060*/ 	.word	0x00000070


	//   ....[2]....
        /*0064*/ 	.word	0x00000130


	//   ....[3]....
        /*0068*/ 	.word	0x000003f0


	//   ....[4]....
        /*006c*/ 	.word	0x00001110


	//----- nvinfo : EIATTR_REG_RECONFIG
	.align		4
.L_31:
        /*0070*/ 	.byte	0x01, 0x54
	.zero		2


	//----- nvinfo : EIATTR_SYSCALL_OFFSETS
	.align		4
        /*0074*/ 	.byte	0x04, 0x46
        /*0076*/ 	.short	(.L_33 - .L_32)


	//   ....[0]....
.L_32:
        /*0078*/ 	.word	0x000012d0


	//----- nvinfo : EIATTR_MBARRIER_INSTR_OFFSETS
	.align		4
.L_33:
        /*007c*/ 	.byte	0x04, 0x39
        /*007e*/ 	.short	(.L_35 - .L_34)


	//   ....[0]....
.L_34:
        /*0080*/ 	.word	0x00000250
        /*0084*/ 	.word	0x000000ff
        /*0088*/ 	.word	0x00000000
        /*008c*/ 	.short	0x0100
        /*008e*/ 	.byte	0x08
	.zero		1


	//   ....[1]....
        /*0090*/ 	.word	0x00000260
        /*0094*/ 	.word	0x000000ff
        /*0098*/ 	.word	0x00000060
        /*009c*/ 	.short	0x0100
        /*009e*/ 	.byte	0x08
	.zero		1


	//   ....[2]....
        /*00a0*/ 	.word	0x00000270
        /*00a4*/ 	.word	0x000000ff
        /*00a8*/ 	.word	0x00000008
        /*00ac*/ 	.short	0x0100
        /*00ae*/ 	.byte	0x08
	.zero		1


	//   ....[3]....
        /*00b0*/ 	.word	0x00000280
        /*00b4*/ 	.word	0x000000ff
        /*00b8*/ 	.word	0x00000068
        /*00bc*/ 	.short	0x0100
        /*00be*/ 	.byte	0x08
	.zero		1


	//   ....[4]....
        /*00c0*/ 	.word	0x00000290
        /*00c4*/ 	.word	0x000000ff
        /*00c8*/ 	.word	0x00000010
        /*00cc*/ 	.short	0x0100
        /*00ce*/ 	.byte	0x08
	.zero		1


	//   ....[5]....
        /*00d0*/ 	.word	0x000002a0
        /*00d4*/ 	.word	0x000000ff
        /*00d8*/ 	.word	0x00000070
        /*00dc*/ 	.short	0x0100
        /*00de*/ 	.byte	0x08
	.zero		1


	//   ....[6]....
        /*00e0*/ 	.word	0x000002b0
        /*00e4*/ 	.word	0x000000ff
        /*00e8*/ 	.word	0x00000018
        /*00ec*/ 	.short	0x0100
        /*00ee*/ 	.byte	0x08
	.zero		1


	//   ....[7]....
        /*00f0*/ 	.word	0x000002c0
        /*00f4*/ 	.word	0x000000ff
        /*00f8*/ 	.word	0x00000078
        /*00fc*/ 	.short	0x0100
        /*00fe*/ 	.byte	0x08
	.zero		1


	//   ....[8]....
        /*0100*/ 	.word	0x000002d0
        /*0104*/ 	.word	0x000000ff
        /*0108*/ 	.word	0x00000020
        /*010c*/ 	.short	0x0100
        /*010e*/ 	.byte	0x08
	.zero		1


	//   ....[9]....
        /*0110*/ 	.word	0x000002e0
        /*0114*/ 	.word	0x000000ff
        /*0118*/ 	.word	0x00000080
        /*011c*/ 	.short	0x0100
        /*011e*/ 	.byte	0x08
	.zero		1


	//   ....[10]....
        /*0120*/ 	.word	0x000002f0
        /*0124*/ 	.word	0x000000ff
        /*0128*/ 	.word	0x00000028
        /*012c*/ 	.short	0x0100
        /*012e*/ 	.byte	0x08
	.zero		1


	//   ....[11]....
        /*0130*/ 	.word	0x00000300
        /*0134*/ 	.word	0x000000ff
        /*0138*/ 	.word	0x00000088
        /*013c*/ 	.short	0x0100
        /*013e*/ 	.byte	0x08
	.zero		1


	//   ....[12]....
        /*0140*/ 	.word	0x00000310
        /*0144*/ 	.word	0x000000ff
        /*0148*/ 	.word	0x00000030
        /*014c*/ 	.short	0x0100
        /*014e*/ 	.byte	0x08
	.zero		1


	//   ....[13]....
        /*0150*/ 	.word	0x00000320
        /*0154*/ 	.word	0x000000ff
        /*0158*/ 	.word	0x00000090
        /*015c*/ 	.short	0x0100
        /*015e*/ 	.byte	0x08
	.zero		1


	//   ....[14]....
        /*0160*/ 	.word	0x00000330
        /*0164*/ 	.word	0x000000ff
        /*0168*/ 	.word	0x00000038
        /*016c*/ 	.short	0x0100
        /*016e*/ 	.byte	0x08
	.zero		1


	//   ....[15]....
        /*0170*/ 	.word	0x00000340
        /*0174*/ 	.word	0x000000ff
        /*0178*/ 	.word	0x00000098
        /*017c*/ 	.short	0x0100
        /*017e*/ 	.byte	0x08
	.zero		1


	//   ....[16]....
        /*0180*/ 	.word	0x00000350
        /*0184*/ 	.word	0x000000ff
        /*0188*/ 	.word	0x00000040
        /*018c*/ 	.short	0x0100
        /*018e*/ 	.byte	0x08
	.zero		1


	//   ....[17]....
        /*0190*/ 	.word	0x00000360
        /*0194*/ 	.word	0x000000ff
        /*0198*/ 	.word	0x000000a0
        /*019c*/ 	.short	0x0100
        /*019e*/ 	.byte	0x08
	.zero		1


	//   ....[18]....
        /*01a0*/ 	.word	0x00000370
        /*01a4*/ 	.word	0x000000ff
        /*01a8*/ 	.word	0x00000048
        /*01ac*/ 	.short	0x0100
        /*01ae*/ 	.byte	0x08
	.zero		1


	//   ....[19]....
        /*01b0*/ 	.word	0x00000380
        /*01b4*/ 	.word	0x000000ff
        /*01b8*/ 	.word	0x000000a8
        /*01bc*/ 	.short	0x0100
        /*01be*/ 	.byte	0x08
	.zero		1


	//   ....[20]....
        /*01c0*/ 	.word	0x00000390
        /*01c4*/ 	.word	0x000000ff
        /*01c8*/ 	.word	0x00000050
        /*01cc*/ 	.short	0x0100
        /*01ce*/ 	.byte	0x08
	.zero		1


	//   ....[21]....
        /*01d0*/ 	.word	0x000003a0
        /*01d4*/ 	.word	0x000000ff
        /*01d8*/ 	.word	0x000000b0
        /*01dc*/ 	.short	0x0100
        /*01de*/ 	.byte	0x08
	.zero		1


	//   ....[22]....
        /*01e0*/ 	.word	0x000003b0
        /*01e4*/ 	.word	0x000000ff
        /*01e8*/ 	.word	0x00000058
        /*01ec*/ 	.short	0x0100
        /*01ee*/ 	.byte	0x08
	.zero		1


	//   ....[23]....
        /*01f0*/ 	.word	0x000003c0
        /*01f4*/ 	.word	0x000000ff
        /*01f8*/ 	.word	0x000000b8
        /*01fc*/ 	.short	0x0100
        /*01fe*/ 	.byte	0x08
	.zero		1


	//   ....[24]....
        /*0200*/ 	.word	0x00000670
        /*0204*/ 	.word	0x000000ff
        /*0208*/ 	.word	0x000000d0
        /*020c*/ 	.short	0x0100
        /*020e*/ 	.byte	0x06
	.zero		1


	//   ....[25]....
        /*0210*/ 	.word	0x000006d0
        /*0214*/ 	.word	0x000000ff
        /*0218*/ 	.word	0x000000d8
        /*021c*/ 	.short	0x0100
        /*021e*/ 	.byte	0x06
	.zero		1


	//   ....[26]....
        /*0220*/ 	.word	0x00001360
        /*0224*/ 	.word	0x00000003
        /*0228*/ 	.word	0x00000000
        /*022c*/ 	.short	0x010a
        /*022e*/ 	.byte	0x3f
	.zero		1


	//   ....[27]....
        /*0230*/ 	.word	0x000013a0
        /*0234*/ 	.word	0x00000003
        /*0238*/ 	.word	0x00000000
        /*023c*/ 	.short	0x010a
        /*023e*/ 	.byte	0x3f
	.zero		1


	//   ....[28]....
        /*0240*/ 	.word	0x000016f0
        /*0244*/ 	.word	0x000000ff
        /*0248*/ 	.word	0x00000000
        /*024c*/ 	.short	0x010a
        /*024e*/ 	.byte	0x08
	.zero		1


	//   ....[29]....
        /*0250*/ 	.word	0x00001730
        /*0254*/ 	.word	0x000000ff
        /*0258*/ 	.word	0x00000000
        /*025c*/ 	.short	0x010a
        /*025e*/ 	.byte	0x08
	.zero		1


	//   ....[30]....
        /*0260*/ 	.word	0x00001940
        /*0264*/ 	.word	0x000000ff
        /*0268*/ 	.word	0x00000000
        /*026c*/ 	.short	0x0101
        /*026e*/ 	.byte	0x08
	.zero		1


	//   ....[31]....
        /*0270*/ 	.word	0x00001b40
        /*0274*/ 	.word	0x000000ff
        /*0278*/ 	.word	0x00000000
        /*027c*/ 	.short	0x0101
        /*027e*/ 	.byte	0x06
	.zero		1


	//   ....[32]....
        /*0280*/ 	.word	0x0000b8a0
        /*0284*/ 	.word	0x0000000e
        /*0288*/ 	.word	0x00000060
        /*028c*/ 	.short	0x010a
        /*028e*/ 	.byte	0x3f
	.zero		1


	//   ....[33]....
        /*0290*/ 	.word	0x0000bc20
        /*0294*/ 	.word	0x00000006
        /*0298*/ 	.word	0x000000d8
        /*029c*/ 	.short	0x0101
        /*029e*/ 	.byte	0x3f
	.zero		1


	//   ....[34]....
        /*02a0*/ 	.word	0x0000c350
        /*02a4*/ 	.word	0x00000007
        /*02a8*/ 	.word	0x00000000
        /*02ac*/ 	.short	0x010a
        /*02ae*/ 	.byte	0x3f
	.zero		1


	//   ....[35]....
        /*02b0*/ 	.word	0x0000c3d0
        /*02b4*/ 	.word	0x00000009
        /*02b8*/ 	.word	0x00000000
        /*02bc*/ 	.short	0x010a
        /*02be*/ 	.byte	0x3f
	.zero		1


	//   ....[36]....
        /*02c0*/ 	.word	0x0000c460
        /*02c4*/ 	.word	0x00000006
        /*02c8*/ 	.word	0x00000000
        /*02cc*/ 	.short	0x010a
        /*02ce*/ 	.byte	0x3f
	.zero		1


	//   ....[37]....
        /*02d0*/ 	.word	0x0000c4f0
        /*02d4*/ 	.word	0x00000009
        /*02d8*/ 	.word	0x00000000
        /*02dc*/ 	.short	0x010a
        /*02de*/ 	.byte	0x3f
	.zero		1


	//   ....[38]....
        /*02e0*/ 	.word	0x0000c580
        /*02e4*/ 	.word	0x00000006
        /*02e8*/ 	.word	0x00000000
        /*02ec*/ 	.short	0x010a
        /*02ee*/ 	.byte	0x3f
	.zero		1


	//   ....[39]....
        /*02f0*/ 	.word	0x0000c610
        /*02f4*/ 	.word	0x00000009
        /*02f8*/ 	.word	0x00000000
        /*02fc*/ 	.short	0x010a
        /*02fe*/ 	.byte	0x3f
	.zero		1


	//   ....[40]....
        /*0300*/ 	.word	0x0000c6a0
        /*0304*/ 	.word	0x00000006
        /*0308*/ 	.word	0x00000000
        /*030c*/ 	.short	0x010a
        /*030e*/ 	.byte	0x3f
	.zero		1


	//   ....[41]....
        /*0310*/ 	.word	0x0000c730
        /*0314*/ 	.word	0x00000009
        /*0318*/ 	.word	0x00000000
        /*031c*/ 	.short	0x010a
        /*031e*/ 	.byte	0x3f
	.zero		1


	//   ....[42]....
        /*0320*/ 	.word	0x0000c7c0
        /*0324*/ 	.word	0x00000006
        /*0328*/ 	.word	0x00000000
        /*032c*/ 	.short	0x010a
        /*032e*/ 	.byte	0x3f
	.zero		1


	//   ....[43]....
        /*0330*/ 	.word	0x0000c850
        /*0334*/ 	.word	0x00000009
        /*0338*/ 	.word	0x00000000
        /*033c*/ 	.short	0x010a
        /*033e*/ 	.byte	0x3f
	.zero		1


	//   ....[44]....
        /*0340*/ 	.word	0x0000c8e0
        /*0344*/ 	.word	0x00000006
        /*0348*/ 	.word	0x00000000
        /*034c*/ 	.short	0x010a
        /*034e*/ 	.byte	0x3f
	.zero		1


	//   ....[45]....
        /*0350*/ 	.word	0x0000c970
        /*0354*/ 	.word	0x00000003
        /*0358*/ 	.word	0x00000000
        /*035c*/ 	.short	0x010a
        /*035e*/ 	.byte	0x3f
	.zero		1


	//   ....[46]....
        /*0360*/ 	.word	0x0000c9d0
        /*0364*/ 	.word	0x00000003
        /*0368*/ 	.word	0x00000000
        /*036c*/ 	.short	0x010a
        /*036e*/ 	.byte	0x3f
	.zero		1


	//   ....[47]....
        /*0370*/ 	.word	0x0000ca30
        /*0374*/ 	.word	0x00000004
        /*0378*/ 	.word	0x00000000
        /*037c*/ 	.short	0x010a
        /*037e*/ 	.byte	0x3f
	.zero		1


	//   ....[48]....
        /*0380*/ 	.word	0x0000cb00
        /*0384*/ 	.word	0x0000000e
        /*0388*/ 	.word	0x00000060
        /*038c*/ 	.short	0x010a
        /*038e*/ 	.byte	0x3f
	.zero		1


	//   ....[49]....
        /*0390*/ 	.word	0x0000cbd0
        /*0394*/ 	.word	0x00000007
        /*0398*/ 	.word	0x00000000
        /*039c*/ 	.short	0x010a
        /*039e*/ 	.byte	0x3f
	.zero		1


	//   ....[50]....
        /*03a0*/ 	.word	0x0000cc20
        /*03a4*/ 	.word	0x00000009
        /*03a8*/ 	.word	0x00000000
        /*03ac*/ 	.short	0x010a
        /*03ae*/ 	.byte	0x3f
	.zero		1


	//   ....[51]....
        /*03b0*/ 	.word	0x0000cc70
        /*03b4*/ 	.word	0x00000006
        /*03b8*/ 	.word	0x00000000
        /*03bc*/ 	.short	0x010a
        /*03be*/ 	.byte	0x3f
	.zero		1


	//   ....[52]....
        /*03c0*/ 	.word	0x0000ccc0
        /*03c4*/ 	.word	0x00000009
        /*03c8*/ 	.word	0x00000000
        /*03cc*/ 	.short	0x010a
        /*03ce*/ 	.byte	0x3f
	.zero		1


	//   ....[53]....
        /*03d0*/ 	.word	0x0000cd10
        /*03d4*/ 	.word	0x00000006
        /*03d8*/ 	.word	0x00000000
        /*03dc*/ 	.short	0x010a
        /*03de*/ 	.byte	0x3f
	.zero		1


	//   ....[54]....
        /*03e0*/ 	.word	0x0000cd60
        /*03e4*/ 	.word	0x00000009
        /*03e8*/ 	.word	0x00000000
        /*03ec*/ 	.short	0x010a
        /*03ee*/ 	.byte	0x3f
	.zero		1


	//   ....[55]....
        /*03f0*/ 	.word	0x0000cdb0
        /*03f4*/ 	.word	0x00000006
        /*03f8*/ 	.word	0x00000000
        /*03fc*/ 	.short	0x010a
        /*03fe*/ 	.byte	0x3f
	.zero		1


	//   ....[56]....
        /*0400*/ 	.word	0x0000ce00
        /*0404*/ 	.word	0x00000009
        /*0408*/ 	.word	0x00000000
        /*040c*/ 	.short	0x010a
        /*040e*/ 	.byte	0x3f
	.zero		1


	//   ....[57]....
        /*0410*/ 	.word	0x0000ce50
        /*0414*/ 	.word	0x00000006
        /*0418*/ 	.word	0x00000000
        /*041c*/ 	.short	0x010a
        /*041e*/ 	.byte	0x3f
	.zero		1


	//   ....[58]....
        /*0420*/ 	.word	0x0000cea0
        /*0424*/ 	.word	0x00000009
        /*0428*/ 	.word	0x00000000
        /*042c*/ 	.short	0x010a
        /*042e*/ 	.byte	0x3f
	.zero		1


	//   ....[59]....
        /*0430*/ 	.word	0x0000cef0
        /*0434*/ 	.word	0x00000006
        /*0438*/ 	.word	0x00000000
        /*043c*/ 	.short	0x010a
        /*043e*/ 	.byte	0x3f
	.zero		1


	//----- nvinfo : EIATTR_NUM_MBARRIERS
	.align		4
.L_35:
        /*0440*/ 	.byte	0x03, 0x38
        /*0442*/ 	.short	0x001a


	//----- nvinfo : EIATTR_EXIT_INSTR_OFFSETS
	.align		4
        /*0444*/ 	.byte	0x04, 0x1c
        /*0446*/ 	.short	(.L_37 - .L_36)


	//   ....[0]....
.L_36:
        /*0448*/ 	.word	0x00000720


	//   ....[1]....
        /*044c*/ 	.word	0x00000fe0


	//   ....[2]....
        /*0450*/ 	.word	0x0000af10


	//   ....[3]....
        /*0454*/ 	.word	0x0000b540


	//   ....[4]....
        /*0458*/ 	.word	0x0000c9c0


	//----- nvinfo : EIATTR_MAX_THREADS
	.align		4
.L_37:
        /*045c*/ 	.byte	0x04, 0x05
        /*045e*/ 	.short	(.L_39 - .L_38)
.L_38:
        /*0460*/ 	.word	0x00000180
        /*0464*/ 	.word	0x00000001
        /*0468*/ 	.word	0x00000001


	//----- nvinfo : EIATTR_CRS_STACK_SIZE
	.align		4
.L_39:
        /*046c*/ 	.byte	0x04, 0x1e
        /*046e*/ 	.short	(.L_41 - .L_40)
.L_40:
        /*0470*/ 	.word	0x00000000


	//----- nvinfo : EIATTR_CBANK_PARAM_SIZE
	.align		4
.L_41:
        /*0474*/ 	.byte	0x03, 0x19
        /*0476*/ 	.short	0x0470


	//----- nvinfo : EIATTR_PARAM_CBANK
	.align		4
        /*0478*/ 	.byte	0x04, 0x0a
        /*047a*/ 	.short	(.L_43 - .L_42)
	.align		4
.L_42:
        /*047c*/ 	.word	index@(.nv.constant0._ZN7cutlass13device_kernelINS_4gemm6kernel13GemmUniversalIN4cute5tupleIJiiiiEEENS1_10collective13CollectiveMmaINS1_34MainloopSm90TmaGmmaWarpSpecializedILi12ENS5_IJNS4_1CILi1EEESB_SB_EEENS1_35KernelTmaWarpSpecializedCooperativeEEENS5_IJNSA_ILi512EEENSA_ILi64EEENSA_ILi32EEEEEEaNS5_IJlSB_lEEEaSJ_NS4_8TiledMMAINS4_8MMA_AtomIJNS4_4SM904GMMA26MMA_64x64x32_S32S8S8_SS_TNEEEENS4_6LayoutINS5_IJNSA_ILi2EEESB_SB_EEENS5_IJSB_NSA_ILi0EEEST_EEEEENS5_IJNS4_10UnderscoreESW_SW_EEEEENS4_13SM90_TMA_LOADENS4_14ComposedLayoutINS4_7SwizzleILi1ELi4ELi3EEENS4_18smem_ptr_flag_bitsILi8EEENSQ_INS5_IJNSA_ILi8EEESH_EEENS5_IJSH_SB_EEEEEEEvNS4_8identityESZ_S19_vS1A_EENS_8epilogue10collective6detail29Sm90TmaWarpSpecializedAdapterINS1D_15DefaultEpilogueIaSJ_SJ_NS1C_6thread17LinearCombinationIaLi1EiiLNS1H_9ScaleType4KindE0ELNS_15FloatRoundStyleE2EaEENS1_15EpilogueDefaultEEEEEvvEEEEvNT_6ParamsE)
        /*0480*/ 	.short	0x0210
        /*0482*/ 	.short	0x0470


	//----- nvinfo : EIATTR_SW_WAR
	.align		4
.L_43:
        /*0484*/ 	.byte	0x04, 0x36
        /*0486*/ 	.short	(.L_45 - .L_44)
.L_44:
        /*0488*/ 	.word	0x00000008
.L_45:


//--------------------- .nv.callgraph             --------------------------
	.section	.nv.callgraph,"",@"SHT_CUDA_CALLGRAPH"
	.align	4
	.sectionentsize	8
	.align		4
        /*0000*/ 	.word	0x00000000
	.align		4
        /*0004*/ 	.word	0xffffffff
	.align		4
        /*0008*/ 	.word	index@(_ZN7cutlass13device_kernelINS_4gemm6kernel13GemmUniversalIN4cute5tupleIJiiiiEEENS1_10collective13CollectiveMmaINS1_34MainloopSm90TmaGmmaWarpSpecializedILi12ENS5_IJNS4_1CILi1EEESB_SB_EEENS1_35KernelTmaWarpSpecializedCooperativeEEENS5_IJNSA_ILi512EEENSA_ILi64EEENSA_ILi32EEEEEEaNS5_IJlSB_lEEEaSJ_NS4_8TiledMMAINS4_8MMA_AtomIJNS4_4SM904GMMA26MMA_64x64x32_S32S8S8_SS_TNEEEENS4_6LayoutINS5_IJNSA_ILi2EEESB_SB_EEENS5_IJSB_NSA_ILi0EEEST_EEEEENS5_IJNS4_10UnderscoreESW_SW_EEEEENS4_13SM90_TMA_LOADENS4_14ComposedLayoutINS4_7SwizzleILi1ELi4ELi3EEENS4_18smem_ptr_flag_bitsILi8EEENSQ_INS5_IJNSA_ILi8EEESH_EEENS5_IJSH_SB_EEEEEEEvNS4_8identityESZ_S19_vS1A_EENS_8epilogue10collective6detail29Sm90TmaWarpSpecializedAdapterINS1D_15DefaultEpilogueIaSJ_SJ_NS1C_6thread17LinearCombinationIaLi1EiiLNS1H_9ScaleType4KindE0ELNS_15FloatRoundStyleE2EaEENS1_15EpilogueDefaultEEEEEvvEEEEvNT_6ParamsE)
	.align		4
        /*000c*/ 	.word	index@(__assertfail)
	.align		4
        /*0010*/ 	.word	0x00000000
	.align		4
        /*0014*/ 	.word	0xfffffffe
	.align		4
        /*0018*/ 	.word	0x00000000
	.align		4
        /*001c*/ 	.word	0xfffffffd
	.align		4
        /*0020*/ 	.word	0x00000000
	.align		4
        /*0024*/ 	.word	0xfffffffc


//--------------------- .nv.constant4             --------------------------
	.section	.nv.constant4,"a",@progbits
	.align	8
	.align		8
.nv.constant4:
        /*0000*/ 	.dword	__assertfail
	.align		8
        /*0008*/ 	.dword	__unnamed_1
	.align		8
        /*0010*/ 	.dword	_ZN40_INTERNAL_fb4dff43_4_k_cu_20b18257_169374cuda3std3__45__cpo5beginE
	.align		8
        /*0018*/ 	.dword	_ZN40_INTERNAL_fb4dff43_4_k_cu_20b18257_169374cuda3std3__45__cpo3endE
	.align		8
        /*0020*/ 	.dword	_ZN40_INTERNAL_fb4dff43_4_k_cu_20b18257_169374cuda3std3__45__cpo6cbeginE
	.align		8
        /*0028*/ 	.dword	_ZN40_INTERNAL_fb4dff43_4_k_cu_20b18257_169374cuda3std3__45__cpo4cendE
	.align		8
        /*0030*/ 	.dword	_ZN40_INTERNAL_fb4dff43_4_k_cu_20b18257_169374cuda3std3__442_GLOBAL__N__fb4dff43_4_k_cu_20b18257_169376ignoreE
	.align		8
        /*0038*/ 	.dword	_ZN40_INTERNAL_fb4dff43_4_k_cu_20b18257_169374cuda3std3__419piecewise_constructE
	.align		8
        /*0040*/ 	.dword	_ZN40_INTERNAL_fb4dff43_4_k_cu_20b18257_169374cuda3std3__48in_placeE
	.align		8
        /*0048*/ 	.dword	_ZN40_INTERNAL_fb4dff43_4_k_cu_20b18257_169374cuda3std6ranges3__45__cpo4swapE
	.align		8
        /*0050*/ 	.dword	_ZN40_INTERNAL_fb4dff43_4_k_cu_20b18257_169374cuda3std6ranges3__45__cpo9iter_moveE
	.align		8
        /*0058*/ 	.dword	_ZN40_INTERNAL_fb4dff43_4_k_cu_20b18257_169374cute7productE
	.align		8
        /*0060*/ 	.dword	_ZN40_INTERNAL_fb4dff43_4_k_cu_20b18257_169374cute1_E
	.align		8
        /*0068*/ 	.dword	$str$22
	.align		8
        /*0070*/ 	.dword	$str$23


//--------------------- .text._ZN7cutlass13device_kernelINS_4gemm6kernel13GemmUniversalIN4cute5tupleIJiiiiEEENS1_10collective13CollectiveMmaINS1_34MainloopSm90TmaGmmaWarpSpecializedILi12ENS5_IJNS4_1CILi1EEESB_SB_EEENS1_35KernelTmaWarpSpecializedCooperativeEEENS5_IJNSA_ILi512EEENSA_ILi64EEENSA_ILi32EEEEEEaNS5_IJlSB_lEEEaSJ_NS4_8TiledMMAINS4_8MMA_AtomIJNS4_4SM904GMMA26MMA_64x64x32_S32S8S8_SS_TNEEEENS4_6LayoutINS5_IJNSA_ILi2EEESB_SB_EEENS5_IJSB_NSA_ILi0EEEST_EEEEENS5_IJNS4_10UnderscoreESW_SW_EEEEENS4_13SM90_TMA_LOADENS4_14ComposedLayoutINS4_7SwizzleILi1ELi4ELi3EEENS4_18smem_ptr_flag_bitsILi8EEENSQ_INS5_IJNSA_ILi8EEESH_EEENS5_IJSH_SB_EEEEEEEvNS4_8identityESZ_S19_vS1A_EENS_8epilogue10collective6detail29Sm90TmaWarpSpecializedAdapterINS1D_15DefaultEpilogueIaSJ_SJ_NS1C_6thread17LinearCombinationIaLi1EiiLNS1H_9ScaleType4KindE0ELNS_15FloatRoundStyleE2EaEENS1_15EpilogueDefaultEEEEEvvEEEEvNT_6ParamsE --------------------------
	.section	.text._ZN7cutlass13device_kernelINS_4gemm6kernel13GemmUniversalIN4cute5tupleIJiiiiEEENS1_10collective13CollectiveMmaINS1_34MainloopSm90TmaGmmaWarpSpecializedILi12ENS5_IJNS4_1CILi1EEESB_SB_EEENS1_35KernelTmaWarpSpecializedCooperativeEEENS5_IJNSA_ILi512EEENSA_ILi64EEENSA_ILi32EEEEEEaNS5_IJlSB_lEEEaSJ_NS4_8TiledMMAINS4_8MMA_AtomIJNS4_4SM904GMMA26MMA_64x64x32_S32S8S8_SS_TNEEEENS4_6LayoutINS5_IJNSA_ILi2EEESB_SB_EEENS5_IJSB_NSA_ILi0EEEST_EEEEENS5_IJNS4_10UnderscoreESW_SW_EEEEENS4_13SM90_TMA_LOADENS4_14ComposedLayoutINS4_7SwizzleILi1ELi4ELi3EEENS4_18smem_ptr_flag_bitsILi8EEENSQ_INS5_IJNSA_ILi8EEESH_EEENS5_IJSH_SB_EEEEEEEvNS4_8identityESZ_S19_vS1A_EENS_8epilogue10collective6detail29Sm90TmaWarpSpecializedAdapterINS1D_15DefaultEpilogueIaSJ_SJ_NS1C_6thread17LinearCombinationIaLi1EiiLNS1H_9ScaleType4KindE0ELNS_15FloatRoundStyleE2EaEENS1_15EpilogueDefaultEEEEEvvEEEEvNT_6ParamsE,"ax",@progbits
	.align	128
.text._ZN7cutlass13device_kernelINS_4gemm6kernel13GemmUniversalIN4cute5tupleIJiiiiEEENS1_10collective13CollectiveMmaINS1_34MainloopSm90TmaGmmaWarpSpecializedILi12ENS5_IJNS4_1CILi1EEESB_SB_EEENS1_35KernelTmaWarpSpecializedCooperativeEEENS5_IJNSA_ILi512EEENSA_ILi64EEENSA_ILi32EEEEEEaNS5_IJlSB_lEEEaSJ_NS4_8TiledMMAINS4_8MMA_AtomIJNS4_4SM904GMMA26MMA_64x64x32_S32S8S8_SS_TNEEEENS4_6LayoutINS5_IJNSA_ILi2EEESB_SB_EEENS5_IJSB_NSA_ILi0EEEST_EEEEENS5_IJNS4_10UnderscoreESW_SW_EEEEENS4_13SM90_TMA_LOADENS4_14ComposedLayoutINS4_7SwizzleILi1ELi4ELi3EEENS4_18smem_ptr_flag_bitsILi8EEENSQ_INS5_IJNSA_ILi8EEESH_EEENS5_IJSH_SB_EEEEEEEvNS4_8identityESZ_S19_vS1A_EENS_8epilogue10collective6detail29Sm90TmaWarpSpecializedAdapterINS1D_15DefaultEpilogueIaSJ_SJ_NS1C_6thread17LinearCombinationIaLi1EiiLNS1H_9ScaleType4KindE0ELNS_15FloatRoundStyleE2EaEENS1_15EpilogueDefaultEEEEEvvEEEEvNT_6ParamsE:
        .type           _ZN7cutlass13device_kernelINS_4gemm6kernel13GemmUniversalIN4cute5tupleIJiiiiEEENS1_10collective13CollectiveMmaINS1_34MainloopSm90TmaGmmaWarpSpecializedILi12ENS5_IJNS4_1CILi1EEESB_SB_EEENS1_35KernelTmaWarpSpecializedCooperativeEEENS5_IJNSA_ILi512EEENSA_ILi64EEENSA_ILi32EEEEEEaNS5_IJlSB_lEEEaSJ_NS4_8TiledMMAINS4_8MMA_AtomIJNS4_4SM904GMMA26MMA_64x64x32_S32S8S8_SS_TNEEEENS4_6LayoutINS5_IJNSA_ILi2EEESB_SB_EEENS5_IJSB_NSA_ILi0EEEST_EEEEENS5_IJNS4_10UnderscoreESW_SW_EEEEENS4_13SM90_TMA_LOADENS4_14ComposedLayoutINS4_7SwizzleILi1ELi4ELi3EEENS4_18smem_ptr_flag_bitsILi8EEENSQ_INS5_IJNSA_ILi8EEESH_EEENS5_IJSH_SB_EEEEEEEvNS4_8identityESZ_S19_vS1A_EENS_8epilogue10collective6detail29Sm90TmaWarpSpecializedAdapterINS1D_15DefaultEpilogueIaSJ_SJ_NS1C_6thread17LinearCombinationIaLi1EiiLNS1H_9ScaleType4KindE0ELNS_15FloatRoundStyleE2EaEENS1_15EpilogueDefaultEEEEEvvEEEEvNT_6ParamsE,@function
        .size           _ZN7cutlass13device_kernelINS_4gemm6kernel13GemmUniversalIN4cute5tupleIJiiiiEEENS1_10collective13CollectiveMmaINS1_34MainloopSm90TmaGmmaWarpSpecializedILi12ENS5_IJNS4_1CILi1EEESB_SB_EEENS1_35KernelTmaWarpSpecializedCooperativeEEENS5_IJNSA_ILi512EEENSA_ILi64EEENSA_ILi32EEEEEEaNS5_IJlSB_lEEEaSJ_NS4_8TiledMMAINS4_8MMA_AtomIJNS4_4SM904GMMA26MMA_64x64x32_S32S8S8_SS_TNEEEENS4_6LayoutINS5_IJNSA_ILi2EEESB_SB_EEENS5_IJSB_NSA_ILi0EEEST_EEEEENS5_IJNS4_10UnderscoreESW_SW_EEEEENS4_13SM90_TMA_LOADENS4_14ComposedLayoutINS4_7SwizzleILi1ELi4ELi3EEENS4_18smem_ptr_flag_bitsILi8EEENSQ_INS5_IJNSA_ILi8EEESH_EEENS5_IJSH_SB_EEEEEEEvNS4_8identityESZ_S19_vS1A_EENS_8epilogue10collective6detail29Sm90TmaWarpSpecializedAdapterINS1D_15DefaultEpilogueIaSJ_SJ_NS1C_6thread17LinearCombinationIaLi1EiiLNS1H_9ScaleType4KindE0ELNS_15FloatRoundStyleE2EaEENS1_15EpilogueDefaultEEEEEvvEEEEvNT_6ParamsE,(.L_x_203 - _ZN7cutlass13device_kernelINS_4gemm6kernel13GemmUniversalIN4cute5tupleIJiiiiEEENS1_10collective13CollectiveMmaINS1_34MainloopSm90TmaGmmaWarpSpecializedILi12ENS5_IJNS4_1CILi1EEESB_SB_EEENS1_35KernelTmaWarpSpecializedCooperativeEEENS5_IJNSA_ILi512EEENSA_ILi64EEENSA_ILi32EEEEEEaNS5_IJlSB_lEEEaSJ_NS4_8TiledMMAINS4_8MMA_AtomIJNS4_4SM904GMMA26MMA_64x64x32_S32S8S8_SS_TNEEEENS4_6LayoutINS5_IJNSA_ILi2EEESB_SB_EEENS5_IJSB_NSA_ILi0EEEST_EEEEENS5_IJNS4_10UnderscoreESW_SW_EEEEENS4_13SM90_TMA_LOADENS4_14ComposedLayoutINS4_7SwizzleILi1ELi4ELi3EEENS4_18smem_ptr_flag_bitsILi8EEENSQ_INS5_IJNSA_ILi8EEESH_EEENS5_IJSH_SB_EEEEEEEvNS4_8identityESZ_S19_vS1A_EENS_8epilogue10collective6detail29Sm90TmaWarpSpecializedAdapterINS1D_15DefaultEpilogueIaSJ_SJ_NS1C_6thread17LinearCombinationIaLi1EiiLNS1H_9ScaleType4KindE0ELNS_15FloatRoundStyleE2EaEENS1_15EpilogueDefaultEEEEEvvEEEEvNT_6ParamsE)
        .other          _ZN7cutlass13device_kernelINS_4gemm6kernel13GemmUniversalIN4cute5tupleIJiiiiEEENS1_10collective13CollectiveMmaINS1_34MainloopSm90TmaGmmaWarpSpecializedILi12ENS5_IJNS4_1CILi1EEESB_SB_EEENS1_35KernelTmaWarpSpecializedCooperativeEEENS5_IJNSA_ILi512EEENSA_ILi64EEENSA_ILi32EEEEEEaNS5_IJlSB_lEEEaSJ_NS4_8TiledMMAINS4_8MMA_AtomIJNS4_4SM904GMMA26MMA_64x64x32_S32S8S8_SS_TNEEEENS4_6LayoutINS5_IJNSA_ILi2EEESB_SB_EEENS5_IJSB_NSA_ILi0EEEST_EEEEENS5_IJNS4_10UnderscoreESW_SW_EEEEENS4_13SM90_TMA_LOADENS4_14ComposedLayoutINS4_7SwizzleILi1ELi4ELi3EEENS4_18smem_ptr_flag_bitsILi8EEENSQ_INS5_IJNSA_ILi8EEESH_EEENS5_IJSH_SB_EEEEEEEvNS4_8identityESZ_S19_vS1A_EENS_8epilogue10collective6detail29Sm90TmaWarpSpecializedAdapterINS1D_15DefaultEpilogueIaSJ_SJ_NS1C_6thread17LinearCombinationIaLi1EiiLNS1H_9ScaleType4KindE0ELNS_15FloatRoundStyleE2EaEENS1_15EpilogueDefaultEEEEEvvEEEEvNT_6ParamsE,@"STO_CUDA_ENTRY STV_DEFAULT"
_ZN7cutlass13device_kernelINS_4gemm6kernel13GemmUniversalIN4cute5tupleIJiiiiEEENS1_10collective13CollectiveMmaINS1_34MainloopSm90TmaGmmaWarpSpecializedILi12ENS5_IJNS4_1CILi1EEESB_SB_EEENS1_35KernelTmaWarpSpecializedCooperativeEEENS5_IJNSA_ILi512EEENSA_ILi64EEENSA_ILi32EEEEEEaNS5_IJlSB_lEEEaSJ_NS4_8TiledMMAINS4_8MMA_AtomIJNS4_4SM904GMMA26MMA_64x64x32_S32S8S8_SS_TNEEEENS4_6LayoutINS5_IJNSA_ILi2EEESB_SB_EEENS5_IJSB_NSA_ILi0EEEST_EEEEENS5_IJNS4_10UnderscoreESW_SW_EEEEENS4_13SM90_TMA_LOADENS4_14ComposedLayoutINS4_7SwizzleILi1ELi4ELi3EEENS4_18smem_ptr_flag_bitsILi8EEENSQ_INS5_IJNSA_ILi8EEESH_EEENS5_IJSH_SB_EEEEEEEvNS4_8identityESZ_S19_vS1A_EENS_8epilogue10collective6detail29Sm90TmaWarpSpecializedAdapterINS1D_15DefaultEpilogueIaSJ_SJ_NS1C_6thread17LinearCombinationIaLi1EiiLNS1H_9ScaleType4KindE0ELNS_15FloatRoundStyleE2EaEENS1_15EpilogueDefaultEEEEEvvEEEEvNT_6ParamsE:
[----:B------:R-:W0:Y:S01]  /*0000*/  LDC R1, c[0x0][0x28] ;  /* 0x00000a00ff017b82 */ /* 0x000e220000000800 */
[----:B------:R-:W1:Y:S01]  /*0010*/  S2R R18, SR_TID.X ;  /* 0x0000000000127919 */ /* 0x000e620000002100 */
[----:B------:R-:W-:Y:S01]  /*0020*/  ELECT P0, URZ, PT ;  /* 0x00000000003f782f */ /* 0x000fe20003800000 */
[----:B------:R-:W-:Y:S01]  /*0030*/  BSSY B0, `(.L_x_0) ;  /* 0x000000f000007945 */ /* 0x000fe20003800000 */
[--C-:B-1----:R-:W-:Y:S02]  /*0040*/  SHF.R.U32.HI R0, RZ, 0x5, R18.reuse ;  /* 0x00000005ff007819 */ /* 0x102fe40000011612 */
[----:B------:R-:W-:-:S03]  /*0050*/  SHF.R.U32.HI R2, RZ, 0x7, R18 ;  /* 0x00000007ff027819 */ /* 0x000fc60000011612 */
[----:B------:R-:W1:Y:S04]  /*0060*/  SHFL.IDX PT, R5, R0, RZ, 0x1f ;  /* 0x00001fff00057589 */ /* 0x000e6800000e0000 */
[----:B------:R2:W3:Y:S01]  /*0070*/  SHFL.IDX PT, R8, R2, RZ, 0x1f ;  /* 0x00001fff02087589 */ /* 0x0004e200000e0000 */
[----:B-1----:R-:W-:-:S13]  /*0080*/  ISETP.NE.OR P0, PT, R5, RZ, !P0 ;  /* 0x000000ff0500720c */ /* 0x002fda0004705670 */
[----:B0-23--:R-:W-:Y:S05]  /*0090*/  @P0 BRA `(.L_x_1) ;  /* 0x0000000000200947 */ /* 0x00dfea0003800000 */
[----:B------:R-:W-:Y:S02]  /*00a0*/  ULDC.64 UR4, c[0x0][0x198] ;  /* 0x0000660000047ab9 */ /* 0x000fe40000000a00 */
[----:B------:R-:W-:Y:S02]  /*00b0*/  UIADD3 UR6, UP0, UR4, 0xf0, URZ ;  /* 0x000000f004067890 */ /* 0x000fe4000ff1e03f */
[----:B------:R-:W-:Y:S02]  /*00c0*/  UIADD3 UR4, UP1, UR4, 0x1f0, URZ ;  /* 0x000001f004047890 */ /* 0x000fe4000ff3e03f */
[----:B------:R-:W-:Y:S02]  /*00d0*/  UIADD3.X UR7, URZ, UR5, URZ, UP0, !UPT ;  /* 0x000000053f077290 */ /* 0x000fe400087fe43f */
[----:B------:R-:W-:-:S07]  /*00e0*/  UIADD3.X UR5, URZ, UR5, URZ, UP1, !UPT ;  /* 0x000000053f057290 */ /* 0x000fce0008ffe43f */
[----:B------:R0:W-:Y:S02]  /*00f0*/  UTMACCTL.PF [UR6] ;  /* 0x00000000060079b9 */ /* 0x0001e40008040000 */
[----:B------:R0:W-:Y:S02]  /*0100*/  UTMACCTL.PF [UR4] ;  /* 0x00000000040079b9 */ /* 0x0001e40008040000 */
[----:B0-----:R-:W-:Y:S01]  /*0110*/  NOP ;  /* 0x0000000000007918 */ /* 0x001fe20000000000 */
.L_x_1:
[----:B------:R-:W-:Y:S05]  /*0120*/  BSYNC B0 ;  /* 0x0000000000007941 */ /* 0x000fea0003800000 */
.L_x_0:
[----:B------:R-:W0:Y:S02]  /*0130*/  SHFL.IDX PT, R2, R0, RZ, 0x1f ;  /* 0x00001fff00027589 */ /* 0x000e2400000e0000 */
[----:B0-----:R-:W-:-:S13]  /*0140*/  ISETP.NE.AND P0, PT, R2, RZ, PT ;  /* 0x000000ff0200720c */ /* 0x001fda0003f05270 */
[----:B------:R-:W-:Y:S05]  /*0150*/  @P0 BRA `(.L_x_2) ;  /* 0x0000000000a40947 */ /* 0x000fea0003800000 */
[----:B------:R-:W-:Y:S01]  /*0160*/  ELECT P0, URZ, PT ;  /* 0x00000000003f782f */ /* 0x000fe20003800000 */
[----:B------:R-:W-:-:S12]  /*0170*/  BSSY B0, `(.L_x_2) ;  /* 0x0000027000007945 */ /* 0x000fd80003800000 */
[----:B------:R-:W-:Y:S05]  /*0180*/  @!P0 BRA `(.L_x_3) ;  /* 0x0000000000948947 */ /* 0x000fea0003800000 */
[----:B------:R-:W0:Y:S01]  /*0190*/  S2UR UR8, SR_CgaCtaId ;  /* 0x00000000000879c3 */ /* 0x000e220000008800 */
[----:B------:R-:W-:Y:S01]  /*01a0*/  UMOV UR4, 0x400 ;  /* 0x0000040000047882 */ /* 0x000fe20000000000 */
[----:B------:R-:W-:Y:S01]  /*01b0*/  UMOV UR5, 0x1 ;  /* 0x0000000100057882 */ /* 0x000fe20000000000 */
[----:B------:R-:W-:Y:S02]  /*01c0*/  UMOV UR6, 0x100 ;  /* 0x0000010000067882 */ /* 0x000fe40000000000 */
[----:B------:R-:W-:-:S04]  /*01d0*/  UIADD3 UR6, -UR6, 0x100000, URZ ;  /* 0x0010000006067890 */ /* 0x000fc8000fffe13f */
[----:B------:R-:W-:Y:S02]  /*01e0*/  USHF.L.U32 UR7, UR6, 0xb, URZ ;  /* 0x0000000b06077899 */ /* 0x000fe4000800063f */
[----:B------:R-:W-:Y:S02]  /*01f0*/  USHF.L.U32 UR6, UR6, 0x1, URZ ;  /* 0x0000000106067899 */ /* 0x000fe4000800063f */
[----:B0-----:R-:W-:Y:S02]  /*0200*/  ULEA UR8, UR8, UR4, 0x18 ;  /* 0x0000000408087291 */ /* 0x001fe4000f8ec03f */
[----:B------:R-:W-:-:S04]  /*0210*/  UIADD3 UR4, -UR5, 0x100000, URZ ;  /* 0x0010000005047890 */ /* 0x000fc8000fffe13f */
[----:B------:R-:W-:Y:S02]  /*0220*/  USHF.L.U32 UR5, UR4, 0xb, URZ ;  /* 0x0000000b04057899 */ /* 0x000fe4000800063f */
[----:B------:R-:W-:Y:S01]  /*0230*/  USHF.L.U32 UR4, UR4, 0x1, URZ ;  /* 0x0000000104047899 */ /* 0x000fe2000800063f */
[----:B------:R-:W0:Y:S11]  /*0240*/  FENCE.VIEW.ASYNC.S ;  /* 0x00000000000073c6 */ /* 0x000e360000000000 */
[----:B0-----:R0:W1:Y:S01]  /*0250*/  SYNCS.EXCH.64 URZ, [UR8], UR4 ;  /* 0x00000004083f75b2 */ /* 0x0010620008000100 */
[----:B------:R0:W2:Y:S01]  /*0260*/  SYNCS.EXCH.64 URZ, [UR8+0x60], UR6 ;  /* 0x00006006083f75b2 */ /* 0x0000a20008000100 */
[----:B------:R0:W3:Y:S01]  /*0270*/  SYNCS.EXCH.64 URZ, [UR8+0x8], UR4 ;  /* 0x00000804083f75b2 */ /* 0x0000e20008000100 */
[----:B------:R0:W4:Y:S01]  /*0280*/  SYNCS.EXCH.64 URZ, [UR8+0x68], UR6 ;  /* 0x00006806083f75b2 */ /* 0x0001220008000100 */
[----:B------:R0:W0:Y:S01]  /*0290*/  SYNCS.EXCH.64 URZ, [UR8+0x10], UR4 ;  /* 0x00001004083f75b2 */ /* 0x0000220008000100 */
        /* <DEDUP_REMOVED lines=19> */
[----:B-1----:R-:W-:Y:S01]  /*03d0*/  NOP ;  /* 0x0000000000007918 */ /* 0x002fe20000000000 */
.L_x_3:
[----:B0-----:R-:W-:Y:S05]  /*03e0*/  BSYNC B0 ;  /* 0x0000000000007941 */ /* 0x001fea0003800000 */
.L_x_2:
[----:B------:R-:W0:Y:S01]  /*03f0*/  SHFL.IDX PT, R0, R0, RZ, 0x1f ;  /* 0x00001fff00007589 */ /* 0x000e2200000e0000 */
[----:B------:R-:W-:Y:S01]  /*0400*/  ELECT P0, URZ, PT ;  /* 0x00000000003f782f */ /* 0x000fe20003800000 */
[----:B------:R-:W1:Y:S01]  /*0410*/  LDC R2, c[0x0][0x65c] ;  /* 0x00019700ff027b82 */ /* 0x000e620000000800 */
[----:B------:R-:W-:Y:S01]  /*0420*/  SHF.R.S32.HI R6, RZ, 0x1f, R5 ;  /* 0x0000001fff067819 */ /* 0x000fe20000011405 */
[----:B------:R-:W5:Y:S01]  /*0430*/  S2R R3, SR_CTAID.Y ;  /* 0x0000000000037919 */ /* 0x000f620000002600 */
[----:B------:R-:W-:Y:S01]  /*0440*/  UMOV UR4, 0x20 ;  /* 0x0000002000047882 */ /* 0x000fe20000000000 */
[----:B------:R-:W-:Y:S01]  /*0450*/  ISETP.NE.AND P2, PT, R8, RZ, PT ;  /* 0x000000ff0800720c */ /* 0x000fe20003f45270 */
[----:B------:R-:W-:Y:S01]  /*0460*/  NOP ;  /* 0x0000000000007918 */ /* 0x000fe20000000000 */
[----:B------:R-:W2:Y:S01]  /*0470*/  S2R R4, SR_CTAID.X ;  /* 0x0000000000047919 */ /* 0x000ea20000002500 */
[----:B------:R-:W-:Y:S01]  /*0480*/  LEA.HI R6, R6, R5, RZ, 0x2 ;  /* 0x0000000506067211 */ /* 0x000fe200078f10ff */
[----:B------:R-:W-:Y:S01]  /*0490*/  NOP ;  /* 0x0000000000007918 */ /* 0x000fe20000000000 */
[----:B------:R-:W-:-:S02]  /*04a0*/  LOP3.LUT R22, R22, 0xf7ffffff, RZ, 0xc0, !PT ;  /* 0xf7ffffff16167812 */ /* 0x000fc400078ec0ff */
[----:B0-----:R-:W-:Y:S02]  /*04b0*/  ISETP.NE.OR P0, PT, R0, RZ, !P0 ;  /* 0x000000ff0000720c */ /* 0x001fe40004705670 */
[----:B-1----:R-:W-:Y:S02]  /*04c0*/  ISETP.NE.AND P3, PT, R2, 0x1, PT ;  /* 0x000000010200780c */ /* 0x002fe40003f65270 */
[----:B------:R-:W-:-:S05]  /*04d0*/  LOP3.LUT R0, R6, 0xfffffffc, RZ, 0xc0, !PT ;  /* 0xfffffffc06007812 */ /* 0x000fca00078ec0ff */
[----:B------:R-:W-:Y:S02]  /*04e0*/  IMAD.IADD R0, R5, 0x1, -R0 ;  /* 0x0000000105007824 */ /* 0x000fe400078e0a00 */
[----:B------:R-:W-:Y:S02]  /*04f0*/  IMAD.MOV.U32 R5, RZ, RZ, RZ ;  /* 0x000000ffff057224 */ /* 0x000fe400078e00ff */
[----:B------:R-:W-:Y:S01]  /*0500*/  VOTEU.ALL UP0, P0 ;  /* 0x00000000003f7886 */ /* 0x000fe20000000000 */
[----:B------:R-:W-:Y:S01]  /*0510*/  VOTEU.ALL UP1, P0 ;  /* 0x00000000003f7886 */ /* 0x000fe20000020000 */
[----:B------:R-:W2:Y:S01]  /*0520*/  @P3 LDC R17, c[0x0][0x10] ;  /* 0x00000400ff113b82 */ /* 0x000ea20000000800 */
[----:B-----5:R-:W-:Y:S01]  /*0530*/  @P3 IMAD.MOV.U32 R6, RZ, RZ, R3 ;  /* 0x000000ffff063224 */ /* 0x020fe200078e0003 */
[----:B------:R-:W-:Y:S01]  /*0540*/  @P3 LOP3.LUT R22, R22, 0x8000000, RZ, 0xfc, !PT ;  /* 0x0800000016163812 */ /* 0x000fe200078efcff */
[----:B------:R-:W-:Y:S01]  /*0550*/  @!UP0 UMOV UR6, 0x400 ;  /* 0x0000040000068882 */ /* 0x000fe20000000000 */
[----:B------:R-:W-:-:S04]  /*0560*/  @!UP0 UIADD3 UR4, -UR4, 0x100000, URZ ;  /* 0x0010000004048890 */ /* 0x000fc8000fffe13f */
[----:B------:R-:W-:Y:S02]  /*0570*/  @!UP0 USHF.L.U32 UR5, UR4, 0xb, URZ ;  /* 0x0000000b04058899 */ /* 0x000fe4000800063f */
[----:B------:R-:W-:Y:S01]  /*0580*/  @!UP0 USHF.L.U32 UR4, UR4, 0x1, URZ ;  /* 0x0000000104048899 */ /* 0x000fe2000800063f */
[----:B------:R-:W-:Y:S02]  /*0590*/  @P3 IMAD.MOV.U32 R7, RZ, RZ, RZ ;  /* 0x000000ffff073224 */ /* 0x000fe400078e00ff */
[----:B------:R-:W-:Y:S01]  /*05a0*/  @P3 IMAD.MOV.U32 R11, RZ, RZ, RZ ;  /* 0x000000ffff0b3224 */ /* 0x000fe200078e00ff */
[----:B------:R-:W0:Y:S08]  /*05b0*/  @!UP0 S2UR UR7, SR_CgaCtaId ;  /* 0x00000000000789c3 */ /* 0x000e300000008800 */
[----:B------:R-:W1:Y:S01]  /*05c0*/  @!P3 LDC R9, c[0x0][0xc] ;  /* 0x00000300ff09bb82 */ /* 0x000e620000000800 */
[----:B--2---:R-:W-:-:S04]  /*05d0*/  @P3 IMAD.WIDE.U32 R16, R4, R17, R6 ;  /* 0x0000001104103225 */ /* 0x004fc800078e0006 */
[----:B------:R-:W-:Y:S01]  /*05e0*/  @P3 IMAD.IADD R17, R17, 0x1, R11 ;  /* 0x0000000111113824 */ /* 0x000fe200078e020b */
[----:B0-----:R-:W-:Y:S01]  /*05f0*/  @!UP0 ULEA UR6, UR7, UR6, 0x18 ;  /* 0x0000000607068291 */ /* 0x001fe2000f8ec03f */
[----:B------:R-:W-:Y:S01]  /*0600*/  VOTEU.ALL UP0, P0 ;  /* 0x00000000003f7886 */ /* 0x000fe20000000000 */
[----:B------:R-:W-:-:S04]  /*0610*/  ISETP.NE.AND P0, PT, R0, 0x3, PT ;  /* 0x000000030000780c */ /* 0x000fc80003f05270 */
[----:B------:R-:W-:Y:S01]  /*0620*/  ISETP.EQ.OR P0, PT, R0, RZ, !P0 ;  /* 0x000000ff0000720c */ /* 0x000fe20004702670 */
[----:B-1----:R-:W-:-:S03]  /*0630*/  @!P3 IMAD.WIDE.U32 R6, R9, R3, R4 ;  /* 0x000000030906b225 */ /* 0x002fc600078e0004 */
[C---:B------:R-:W-:Y:S01]  /*0640*/  ISETP.EQ.AND P0, PT, R8.reuse, RZ, P0 ;  /* 0x000000ff0800720c */ /* 0x040fe20000702270 */
[----:B------:R-:W-:Y:S01]  /*0650*/  VIADD R8, R8, 0xffffffff ;  /* 0xffffffff08087836 */ /* 0x000fe20000000000 */
[----:B------:R-:W0:Y:S02]  /*0660*/  FENCE.VIEW.ASYNC.S ;  /* 0x00000000000073c6 */ /* 0x000e240000000000 */
[----:B0-----:R0:W3:Y:S01]  /*0670*/  @!UP0 SYNCS.EXCH.64 URZ, [UR6+0xd0], UR4 ;  /* 0x0000d004063f85b2 */ /* 0x0010e20008000100 */
[----:B------:R-:W-:Y:S01]  /*0680*/  @!P3 IMAD.MOV.U32 R16, RZ, RZ, R6 ;  /* 0x000000ffff10b224 */ /* 0x000fe200078e0006 */
[----:B------:R-:W-:Y:S01]  /*0690*/  SEL R19, RZ, 0x1, !P0 ;  /* 0x00000001ff137807 */ /* 0x000fe20004000000 */
[----:B------:R-:W-:Y:S01]  /*06a0*/  @!P3 IMAD.MOV.U32 R17, RZ, RZ, R7 ;  /* 0x000000ffff11b224 */ /* 0x000fe200078e0007 */
[----:B------:R-:W-:-:S04]  /*06b0*/  ISETP.GE.U32.AND P1, PT, R8, 0x2, PT ;  /* 0x000000020800780c */ /* 0x000fc80003f26070 */
[----:B------:R-:W-:Y:S01]  /*06c0*/  SEL R19, R19, 0x2, P1 ;  /* 0x0000000213137807 */ /* 0x000fe20000800000 */
[----:B------:R0:W3:Y:S01]  /*06d0*/  @!UP1 SYNCS.EXCH.64 URZ, [UR6+0xd8], UR4 ;  /* 0x0000d804063f95b2 */ /* 0x0000e20008000100 */
[----:B------:R-:W-:Y:S01]  /*06e0*/  NOP ;  /* 0x0000000000007918 */ /* 0x000fe20000000000 */
[----:B---34-:R-:W-:Y:S06]  /*06f0*/  BAR.SYNC.DEFER_BLOCKING 0x0 ;  /* 0x0000000000007b1d */ /* 0x018fec0000010000 */
[----:B------:R-:W-:Y:S05]  /*0700*/  @!P2 BRA `(.L_x_4) ;  /* 0x000000a80004a947 */ /* 0x000fea0003800000 */
[----:B------:R-:W-:-:S13]  /*0710*/  ISETP.GT.U32.AND P0, PT, R8, 0x1, PT ;  /* 0x000000010800780c */ /* 0x000fda0003f04070 */
[----:B0-----:R-:W-:Y:S05]  /*0720*/  @P0 EXIT ;  /* 0x000000000000094d */ /* 0x001fea0003800000 */
[----:B------:R-:W-:Y:S01]  /*0730*/  ULDC.64 UR4, c[0x0][0x650] ;  /* 0x0001940000047ab9 */ /* 0x000fe20000000a00 */
[----:B------:R-:W-:Y:S01]  /*0740*/  PRMT R0, RZ, 0x7610, R0 ;  /* 0x00007610ff007816 */ /* 0x000fe20000000000 */
[----:B------:R-:W-:Y:S01]  /*0750*/  IMAD.MOV.U32 R162, RZ, RZ, -0x1 ;  /* 0xffffffffffa27424 */ /* 0x000fe200078e00ff */
[----:B------:R-:W-:Y:S01]  /*0760*/  ISETP.GE.U32.AND P0, PT, R16, UR4, PT ;  /* 0x0000000410007c0c */ /* 0x000fe2000bf06070 */
[----:B------:R-:W-:Y:S02]  /*0770*/  IMAD.MOV.U32 R161, RZ, RZ, -0x1 ;  /* 0xffffffffffa17424 */ /* 0x000fe400078e00ff */
[----:B------:R-:W-:Y:S01]  /*0780*/  IMAD.MOV.U32 R23, RZ, RZ, -0x1 ;  /* 0xffffffffff177424 */ /* 0x000fe200078e00ff */
[----:B------:R-:W-:-:S13]  /*0790*/  ISETP.GE.U32.AND.EX P0, PT, R17, UR5, PT, P0 ;  /* 0x0000000511007c0c */ /* 0x000fda000bf06100 */
[----:B------:R-:W-:Y:S05]  /*07a0*/  @P0 BRA `(.L_x_5) ;  /* 0x0000000400540947 */ /* 0x000fea0003800000 */
[----:B------:R-:W0:Y:S01]  /*07b0*/  LDC.64 R14, c[0x0][0x628] ;  /* 0x00018a00ff0e7b82 */ /* 0x000e220000000a00 */
[----:B------:R-:W-:Y:S02]  /*07c0*/  IMAD.MOV.U32 R6, RZ, RZ, R16 ;  /* 0x000000ffff067224 */ /* 0x000fe400078e0010 */
[----:B------:R-:W-:-:S05]  /*07d0*/  IMAD.MOV.U32 R7, RZ, RZ, R17 ;  /* 0x000000ffff077224 */ /* 0x000fca00078e0011 */
[----:B------:R-:W1:Y:S08]  /*07e0*/  LDC R0, c[0x0][0x630] ;  /* 0x00018c00ff007b82 */ /* 0x000e700000000800 */
[----:B------:R-:W2:Y:S01]  /*07f0*/  LDC.64 R20, c[0x0][0x620] ;  /* 0x00018800ff147b82 */ /* 0x000ea20000000a00 */
[----:B0-----:R-:W-:-:S04]  /*0800*/  ISETP.NE.U32.AND P0, PT, R14, RZ, PT ;  /* 0x000000ff0e00720c */ /* 0x001fc80003f05070 */
[----:B------:R-:W-:-:S13]  /*0810*/  ISETP.NE.AND.EX P0, PT, R15, RZ, PT, P0 ;  /* 0x000000ff0f00720c */ /* 0x000fda0003f05300 */
[----:B-12---:R-:W-:Y:S05]  /*0820*/  @!P0 BRA `(.L_x_6) ;  /* 0x0000000000288947 */ /* 0x006fea0003800000 */
[----:B------:R-:W0:Y:S02]  /*0830*/  LDC R11, c[0x0][0x634] ;  /* 0x00018d00ff0b7b82 */ /* 0x000e240000000800 */
[----:B0-----:R-:W-:-:S05]  /*0840*/  IADD3 R11, P0, R16, R11, RZ ;  /* 0x0000000b100b7210 */ /* 0x001fca0007f1e0ff */
[----:B------:R-:W-:-:S04]  /*0850*/  IMAD.X R13, RZ, RZ, R17, P0 ;  /* 0x000000ffff0d7224 */ /* 0x000fc800000e0611 */
[----:B------:R-:W-:-:S04]  /*0860*/  IMAD.WIDE.U32 R6, R13, R14, RZ ;  /* 0x0000000e0d067225 */ /* 0x000fc800078e00ff */
[----:B------:R-:W-:-:S04]  /*0870*/  IMAD.WIDE.U32 R8, P0, R11, R15, R6 ;  /* 0x0000000f0b087225 */ /* 0x000fc80007800006 */
[----:B------:R-:W-:-:S04]  /*0880*/  IMAD.WIDE.U32 R6, R11, R14, RZ ;  /* 0x0000000e0b067225 */ /* 0x000fc800078e00ff */
[----:B------:R-:W-:Y:S01]  /*0890*/  IMAD.X R11, RZ, RZ, RZ, P0 ;  /* 0x000000ffff0b7224 */ /* 0x000fe200000e06ff */
[----:B------:R-:W-:Y:S01]  /*08a0*/  IADD3 RZ, P0, R7, R8, RZ ;  /* 0x0000000807ff7210 */ /* 0x000fe20007f1e0ff */
[----:B------:R-:W-:-:S04]  /*08b0*/  IMAD.MOV.U32 R10, RZ, RZ, R9 ;  /* 0x000000ffff0a7224 */ /* 0x000fc800078e0009 */
[----:B------:R-:W-:-:S08]  /*08c0*/  IMAD.WIDE.U32.X R6, R13, R15, R10, P0 ;  /* 0x0000000f0d067225 */ /* 0x000fd000000e040a */
.L_x_6:
[-CC-:B------:R-:W-:Y:S01]  /*08d0*/  SHF.R.U64 R23, R6, R0.reuse, R7.reuse ;  /* 0x0000000006177219 */ /* 0x180fe20000001207 */
[----:B------:R-:W0:Y:S01]  /*08e0*/  LDC R10, c[0x0][0x618] ;  /* 0x00018600ff0a7b82 */ /* 0x000e220000000800 */
[----:B------:R-:W-:Y:S01]  /*08f0*/  SHF.R.U32.HI R5, RZ, R0, R7 ;  /* 0x00000000ff057219 */ /* 0x000fe20000011607 */
[----:B------:R-:W-:Y:S01]  /*0900*/  ULDC UR4, c[0x0][0x150] ;  /* 0x0000540000047ab9 */ /* 0x000fe20000000800 */
[----:B------:R-:W-:Y:S02]  /*0910*/  IADD3 R9, P0, RZ, -R23, RZ ;  /* 0x80000017ff097210 */ /* 0x000fe40007f1e0ff */
[----:B------:R-:W-:-:S03]  /*0920*/  I2FP.F32.U32 R0, R4 ;  /* 0x0000000400007245 */ /* 0x000fc60000201000 */
[----:B------:R-:W1:Y:S01]  /*0930*/  LDC.64 R28, c[0x0][0x640] ;  /* 0x00019000ff1c7b82 */ /* 0x000e620000000a00 */
[----:B------:R-:W-:Y:S02]  /*0940*/  IMAD.X R11, RZ, RZ, ~R5, P0 ;  /* 0x000000ffff0b7224 */ /* 0x000fe400000e0e05 */
[----:B------:R-:W-:Y:S01]  /*0950*/  FMUL R0, R0, UR4 ;  /* 0x0000000400007c20 */ /* 0x000fe20008400000 */
[----:B------:R-:W-:Y:S01]  /*0960*/  IMAD.WIDE.U32 R6, R9, R20, R16 ;  /* 0x0000001409067225 */ /* 0x000fe200078e0010 */
[----:B------:R-:W-:-:S03]  /*0970*/  ULDC UR4, c[0x0][0x154] ;  /* 0x0000550000047ab9 */ /* 0x000fc60000000800 */
[----:B------:R-:W-:Y:S01]  /*0980*/  IMAD R8, R11, R20, RZ ;  /* 0x000000140b087224 */ /* 0x000fe200078e02ff */
[----:B------:R-:W2:Y:S01]  /*0990*/  LDC R5, c[0x0][0x144] ;  /* 0x00005100ff057b82 */ /* 0x000ea20000000800 */
[----:B------:R-:W3:Y:S02]  /*09a0*/  F2I.U32.TRUNC.NTZ R0, R0 ;  /* 0x0000000000007305 */ /* 0x000ee4000020f000 */
[----:B------:R-:W-:-:S04]  /*09b0*/  IMAD R9, R9, R21, R8 ;  /* 0x0000001509097224 */ /* 0x000fc800078e0208 */
[----:B------:R-:W-:Y:S01]  /*09c0*/  IMAD.IADD R7, R7, 0x1, R9 ;  /* 0x0000000107077824 */ /* 0x000fe200078e0209 */
[----:B------:R-:W4:Y:S01]  /*09d0*/  LDC R12, c[0x0][0x608] ;  /* 0x00018200ff0c7b82 */ /* 0x000f220000000800 */
[----:B------:R-:W-:-:S03]  /*09e0*/  IMAD.MOV.U32 R9, RZ, RZ, -0x1 ;  /* 0xffffffffff097424 */ /* 0x000fc600078e00ff */
[-CC-:B0-----:R-:W-:Y:S02]  /*09f0*/  SHF.R.U64 R20, R6, R10.reuse, R7.reuse ;  /* 0x0000000a06147219 */ /* 0x181fe40000001207 */
[----:B------:R-:W-:Y:S02]  /*0a00*/  I2FP.F32.U32 R6, R3 ;  /* 0x0000000300067245 */ /* 0x000fe40000201000 */
[----:B------:R-:W0:Y:S01]  /*0a10*/  LDC R26, c[0x0][0x658] ;  /* 0x00019600ff1a7b82 */ /* 0x000e220000000800 */
[----:B-1----:R-:W-:Y:S01]  /*0a20*/  ISETP.NE.U32.AND P0, PT, R28, RZ, PT ;  /* 0x000000ff1c00720c */ /* 0x002fe20003f05070 */
[----:B---3--:R-:W-:Y:S01]  /*0a30*/  IMAD.MOV R8, RZ, RZ, -R0 ;  /* 0x000000ffff087224 */ /* 0x008fe200078e0a00 */
[----:B------:R-:W-:Y:S01]  /*0a40*/  SHF.R.U32.HI R7, RZ, R10, R7 ;  /* 0x0000000aff077219 */ /* 0x000fe20000011607 */
[----:B------:R-:W-:Y:S01]  /*0a50*/  FMUL R6, R6, UR4 ;  /* 0x0000000406067c20 */ /* 0x000fe20008400000 */
[----:B------:R-:W-:-:S03]  /*0a60*/  ISETP.NE.AND.EX P0, PT, R29, RZ, PT, P0 ;  /* 0x000000ff1d00720c */ /* 0x000fc60003f05300 */
[----:B------:R-:W1:Y:S01]  /*0a70*/  LDC R14, c[0x0][0x148] ;  /* 0x00005200ff0e7b82 */ /* 0x000e620000000800 */
[----:B--2---:R-:W-:-:S07]  /*0a80*/  IMAD R0, R5, R8, R4 ;  /* 0x0000000805007224 */ /* 0x004fce00078e0204 */
[----:B------:R-:W2:Y:S01]  /*0a90*/  LDC R24, c[0x0][0x600] ;  /* 0x00018000ff187b82 */ /* 0x000ea20000000800 */
[-CC-:B----4-:R-:W-:Y:S02]  /*0aa0*/  SHF.R.U64 R30, R20, R12.reuse, R7.reuse ;  /* 0x0000000c141e7219 */ /* 0x190fe40000001207 */
[----:B------:R-:W-:Y:S01]  /*0ab0*/  SHF.R.U32.HI R5, RZ, R12, R7 ;  /* 0x0000000cff057219 */ /* 0x000fe20000011607 */
[----:B------:R-:W-:Y:S01]  /*0ac0*/  IMAD.MOV.U32 R7, RZ, RZ, 0x1 ;  /* 0x00000001ff077424 */ /* 0x000fe200078e00ff */
[----:B------:R3:W4:Y:S03]  /*0ad0*/  F2I.U32.TRUNC.NTZ R12, R6 ;  /* 0x00000006000c7305 */ /* 0x000726000020f000 */
[----:B------:R-:W1:Y:S01]  /*0ae0*/  LDC R15, c[0x0][0x648] ;  /* 0x00019200ff0f7b82 */ /* 0x000e620000000800 */
[-C--:B0-----:R-:W-:Y:S02]  /*0af0*/  SHF.L.U32 R4, R9, R26.reuse, RZ ;  /* 0x0000001a09047219 */ /* 0x081fe400000006ff */
[----:B------:R-:W-:-:S02]  /*0b00*/  SHF.R.U64 R32, R30, R26, R5 ;  /* 0x0000001a1e207219 */ /* 0x000fc40000001205 */
[----:B------:R-:W-:Y:S02]  /*0b10*/  LOP3.LUT R11, RZ, R4, RZ, 0x33, !PT ;  /* 0x00000004ff0b7212 */ /* 0x000fe400078e33ff */
[-C--:B------:R-:W-:Y:S01]  /*0b20*/  SHF.R.U32.HI R5, RZ, R26.reuse, R5 ;  /* 0x0000001aff057219 */ /* 0x080fe20000011605 */
[----:B------:R-:W0:Y:S01]  /*0b30*/  LDC R21, c[0x0][0x638] ;  /* 0x00018e00ff157b82 */ /* 0x000e220000000800 */
[----:B------:R-:W-:Y:S01]  /*0b40*/  SHF.L.U32 R10, R7, R26, RZ ;  /* 0x0000001a070a7219 */ /* 0x000fe200000006ff */
[----:B------:R-:W-:-:S06]  /*0b50*/  IMAD.MOV.U32 R4, RZ, RZ, R32 ;  /* 0x000000ffff047224 */ /* 0x000fcc00078e0020 */
[----:B------:R-:W0:Y:S01]  /*0b60*/  LDC R162, c[0x0][0x610] ;  /* 0x00018400ffa27b82 */ /* 0x000e220000000800 */
[----:B---34-:R-:W-:Y:S05]  /*0b70*/  @!P0 BRA `(.L_x_7) ;  /* 0x0000000000288947 */ /* 0x018fea0003800000 */
[----:B------:R-:W3:Y:S02]  /*0b80*/  LDC R9, c[0x0][0x64c] ;  /* 0x00019300ff097b82 */ /* 0x000ee40000000800 */
[----:B---3--:R-:W-:-:S05]  /*0b90*/  IADD3 R9, P0, R32, R9, RZ ;  /* 0x0000000920097210 */ /* 0x008fca0007f1e0ff */
        /* <DEDUP_REMOVED lines=8> */
.L_x_7:
[----:B-1----:R-:W-:Y:S01]  /*0c20*/  SHF.R.U64 R4, R4, R15, R5 ;  /* 0x0000000f04047219 */ /* 0x002fe20000001205 */
[----:B--2---:R-:W-:Y:S01]  /*0c30*/  VIADD R5, R24, 0xffffffff ;  /* 0xffffffff18057836 */ /* 0x004fe20000000000 */
[----:B------:R-:W-:Y:S01]  /*0c40*/  LOP3.LUT R11, R30, R11, RZ, 0xc0, !PT ;  /* 0x0000000b1e0b7212 */ /* 0x000fe200078ec0ff */
[----:B------:R-:W-:Y:S02]  /*0c50*/  IMAD.MOV R12, RZ, RZ, -R12 ;  /* 0x000000ffff0c7224 */ /* 0x000fe400078e0a0c */
[----:B------:R-:W-:Y:S01]  /*0c60*/  IMAD.MOV R6, RZ, RZ, -R4 ;  /* 0x000000ffff067224 */ /* 0x000fe200078e0a04 */
[----:B------:R-:W-:Y:S01]  /*0c70*/  LOP3.LUT R5, R20, R5, RZ, 0xc0, !PT ;  /* 0x0000000514057212 */ /* 0x000fe200078ec0ff */
[----:B------:R-:W-:Y:S02]  /*0c80*/  @P3 IMAD R0, R14, R12, R3 ;  /* 0x0000000c0e003224 */ /* 0x000fe400078e0203 */
[----:B------:R-:W-:Y:S02]  /*0c90*/  IMAD R11, R10, R4, R11 ;  /* 0x000000040a0b7224 */ /* 0x000fe400078e020b */
[----:B0-----:R-:W-:-:S02]  /*0ca0*/  IMAD R3, R6, R21, R32 ;  /* 0x0000001506037224 */ /* 0x001fc400078e0220 */
[----:B------:R-:W-:Y:S02]  /*0cb0*/  IMAD R162, R11, R162, R0 ;  /* 0x000000a20ba27224 */ /* 0x000fe400078e0200 */
[----:B------:R-:W-:Y:S02]  /*0cc0*/  IMAD R3, R3, R24, R5 ;  /* 0x0000001803037224 */ /* 0x000fe400078e0205 */
[----:B------:R-:W-:-:S03]  /*0cd0*/  IMAD.MOV.U32 R0, RZ, RZ, 0x1 ;  /* 0x00000001ff007424 */ /* 0x000fc600078e00ff */
[----:B------:R-:W-:Y:S02]  /*0ce0*/  SEL R161, R3, R162, !P3 ;  /* 0x000000a203a17207 */ /* 0x000fe40005800000 */
[----:B------:R-:W-:-:S07]  /*0cf0*/  SEL R162, R162, R3, !P3 ;  /* 0x00000003a2a27207 */ /* 0x000fce0005800000 */
.L_x_5:
[----:B------:R-:W-:-:S08]  /*0d00*/  NOP ;  /* 0x0000000000007918 */ /* 0x000fd00000000000 */
[----:B------:R-:W0:Y:S02]  /*0d10*/  USETMAXREG.TRY_ALLOC.CTAPOOL UP0, 0xe8 ;  /* 0x000000e8000079c8 */ /* 0x000e240008000600 */
[----:B0-----:R-:W-:-:S13]  /*0d20*/  PLOP3.LUT P0, PT, PT, PT, UP0, 0x80, 0x0 ;  /* 0x000000000000781c */ /* 0x001fda0003f0f008 */
[----:B------:R-:W-:Y:S05]  /*0d30*/  @!P0 BRA `(.L_x_5) ;  /* 0xfffffffc00f08947 */ /* 0x000fea000383ffff */
[----:B------:R-:W-:Y:S01]  /*0d40*/  ULDC.64 UR4, c[0x0][0x598] ;  /* 0x0001660000047ab9 */ /* 0x000fe20000000a00 */
[----:B------:R-:W-:Y:S01]  /*0d50*/  ULDC.64 UR36, c[0x0][0x208] ;  /* 0x0000820000247ab9 */ /* 0x000fe20000000a00 */
[----:B------:R-:W-:-:S04]  /*0d60*/  ISETP.NE.U32.AND P0, PT, RZ, UR4, PT ;  /* 0x00000004ff007c0c */ /* 0x000fc8000bf05070 */
[----:B------:R-:W-:-:S13]  /*0d70*/  ISETP.NE.AND.EX P0, PT, RZ, UR5, PT, P0 ;  /* 0x00000005ff007c0c */ /* 0x000fda000bf05300 */
[----:B------:R-:W-:Y:S05]  /*0d80*/  @!P0 BRA `(.L_x_8) ;  /* 0x00000000001c8947 */ /* 0x000fea0003800000 */
[----:B------:R-:W0:Y:S02]  /*0d90*/  LDC.64 R4, c[0x0][0x598] ;  /* 0x00016600ff047b82 */ /* 0x000e240000000a00 */
[----:B0-----:R-:W2:Y:S02]  /*0da0*/  LDG.E.64 R4, desc[UR36][R4.64] ;  /* 0x0000002404047981 */ /* 0x001ea4000c1e1b00 */
[----:B--2---:R-:W-:-:S04]  /*0db0*/  ISETP.NE.U32.AND P0, PT, R4, RZ, PT ;  /* 0x000000ff0400720c */ /* 0x004fc80003f05070 */
[----:B------:R-:W-:-:S13]  /*0dc0*/  ISETP.NE.AND.EX P0, PT, R5, RZ, PT, P0 ;  /* 0x000000ff0500720c */ /* 0x000fda0003f05300 */
[----:B------:R-:W-:Y:S05]  /*0dd0*/  @!P0 BRA `(.L_x_8) ;  /* 0x0000000000088947 */ /* 0x000fea0003800000 */
[----:B------:R0:W5:Y:S01]  /*0de0*/  LD.E R152, desc[UR36][R4.64] ;  /* 0x0000002404987980 */ /* 0x000162000c101900 */
[----:B------:R-:W-:Y:S05]  /*0df0*/  BRA `(.L_x_9) ;  /* 0x0000000000247947 */ /* 0x000fea0003800000 */
.L_x_8:
[----:B------:R-:W-:Y:S02]  /*0e00*/  ULDC.64 UR4, c[0x0][0x588] ;  /* 0x0001620000047ab9 */ /* 0x000fe40000000a00 */
[----:B------:R-:W-:-:S04]  /*0e10*/  ISETP.NE.U32.AND P0, PT, RZ, UR4, PT ;  /* 0x00000004ff007c0c */ /* 0x000fc8000bf05070 */
[----:B------:R-:W-:-:S13]  /*0e20*/  ISETP.NE.AND.EX P0, PT, RZ, UR5, PT, P0 ;  /* 0x00000005ff007c0c */ /* 0x000fda000bf05300 */
[----:B------:R-:W-:Y:S05]  /*0e30*/  @!P0 BRA `(.L_x_10) ;  /* 0x00000000000c8947 */ /* 0x000fea0003800000 */
[----:B------:R-:W0:Y:S02]  /*0e40*/  LDC.64 R152, c[0x0][0x588] ;  /* 0x00016200ff987b82 */ /* 0x000e240000000a00 */
[----:B0-----:R1:W5:Y:S01]  /*0e50*/  LDG.E R152, desc[UR36][R152.64] ;  /* 0x0000002498987981 */ /* 0x001362000c1e1900 */
[----:B------:R-:W-:Y:S05]  /*0e60*/  BRA `(.L_x_9) ;  /* 0x0000000000087947 */ /* 0x000fea0003800000 */
.L_x_10:
[----:B------:R-:W-:Y:S02]  /*0e70*/  ULDC UR4, c[0x0][0x580] ;  /* 0x0001600000047ab9 */ /* 0x000fe40000000800 */
[----:B------:R-:W-:-:S07]  /*0e80*/  IMAD.U32 R152, RZ, RZ, UR4 ;  /* 0x00000004ff987e24 */ /* 0x000fce000f8e00ff */
.L_x_9:
[----:B------:R-:W-:Y:S02]  /*0e90*/  ULDC.64 UR4, c[0x0][0x5a0] ;  /* 0x0001680000047ab9 */ /* 0x000fe40000000a00 */
[----:B------:R-:W-:-:S04]  /*0ea0*/  ISETP.NE.U32.AND P0, PT, RZ, UR4, PT ;  /* 0x00000004ff007c0c */ /* 0x000fc8000bf05070 */
[----:B------:R-:W-:-:S13]  /*0eb0*/  ISETP.NE.AND.EX P0, PT, RZ, UR5, PT, P0 ;  /* 0x00000005ff007c0c */ /* 0x000fda000bf05300 */
[----:B------:R-:W-:Y:S05]  /*0ec0*/  @!P0 BRA `(.L_x_11) ;  /* 0x00000000001c8947 */ /* 0x000fea0003800000 */
[----:B0-----:R-:W0:Y:S02]  /*0ed0*/  LDC.64 R4, c[0x0][0x5a0] ;  /* 0x00016800ff047b82 */ /* 0x001e240000000a00 */
[----:B0-----:R-:W2:Y:S02]  /*0ee0*/  LDG.E.64 R4, desc[UR36][R4.64] ;  /* 0x0000002404047981 */ /* 0x001ea4000c1e1b00 */
[----:B--2---:R-:W-:-:S04]  /*0ef0*/  ISETP.NE.U32.AND P0, PT, R4, RZ, PT ;  /* 0x000000ff0400720c */ /* 0x004fc80003f05070 */
[----:B------:R-:W-:-:S13]  /*0f00*/  ISETP.NE.AND.EX P0, PT, R5, RZ, PT, P0 ;  /* 0x000000ff0500720c */ /* 0x000fda0003f05300 */
[----:B------:R-:W-:Y:S05]  /*0f10*/  @!P0 BRA `(.L_x_11) ;  /* 0x0000000000088947 */ /* 0x000fea0003800000 */
[----:B-1----:R0:W5:Y:S01]  /*0f20*/  LD.E R153, desc[UR36][R4.64] ;  /* 0x0000002404997980 */ /* 0x002162000c101900 */
[----:B------:R-:W-:Y:S05]  /*0f30*/  BRA `(.L_x_12) ;  /* 0x0000000000247947 */ /* 0x000fea0003800000 */
.L_x_11:
[----:B------:R-:W-:Y:S02]  /*0f40*/  ULDC.64 UR4, c[0x0][0x590] ;  /* 0x0001640000047ab9 */ /* 0x000fe40000000a00 */
[----:B------:R-:W-:-:S04]  /*0f50*/  ISETP.NE.U32.AND P0, PT, RZ, UR4, PT ;  /* 0x00000004ff007c0c */ /* 0x000fc8000bf05070 */
[----:B------:R-:W-:-:S13]  /*0f60*/  ISETP.NE.AND.EX P0, PT, RZ, UR5, PT, P0 ;  /* 0x00000005ff007c0c */ /* 0x000fda000bf05300 */
[----:B------:R-:W-:Y:S05]  /*0f70*/  @!P0 BRA `(.L_x_13) ;  /* 0x00000000000c8947 */ /* 0x000fea0003800000 */
[----:B0-----:R-:W1:Y:S02]  /*0f80*/  LDC.64 R4, c[0x0][0x590] ;  /* 0x00016400ff047b82 */ /* 0x001e640000000a00 */
[----:B-1----:R1:W5:Y:S01]  /*0f90*/  LDG.E R153, desc[UR36][R4.64] ;  /* 0x0000002404997981 */ /* 0x002362000c1e1900 */
[----:B------:R-:W-:Y:S05]  /*0fa0*/  BRA `(.L_x_12) ;  /* 0x0000000000087947 */ /* 0x000fea0003800000 */
.L_x_13:
[----:B------:R-:W-:Y:S02]  /*0fb0*/  ULDC UR4, c[0x0][0x584] ;  /* 0x0001610000047ab9 */ /* 0x000fe40000000800 */
[----:B-1----:R-:W-:-:S07]  /*0fc0*/  IMAD.U32 R153, RZ, RZ, UR4 ;  /* 0x00000004ff997e24 */ /* 0x002fce000f8e00ff */
.L_x_12:
[----:B------:R-:W-:-:S13]  /*0fd0*/  LOP3.LUT P0, RZ, R0, 0xff, RZ, 0xc0, !PT ;  /* 0x000000ff00ff7812 */ /* 0x000fda000780c0ff */
[----:B------:R-:W-:Y:S05]  /*0fe0*/  @!P0 EXIT ;  /* 0x000000000000894d */ /* 0x000fea0003800000 */
[----:B01----:R-:W0:Y:S01]  /*0ff0*/  LDC.64 R4, c[0x0][0x5c8] ;  /* 0x00017200ff047b82 */ /* 0x003e220000000a00 */
[----:B------:R-:W-:Y:S01]  /*1000*/  ULDC UR4, c[0x0][0x28c] ;  /* 0x0000a30000047ab9 */ /* 0x000fe20000000800 */
[----:B------:R-:W-:Y:S01]  /*1010*/  UMOV UR38, URZ ;  /* 0x0000003f00267c82 */ /* 0x000fe20008000000 */
[----:B------:R-:W-:Y:S01]  /*1020*/  UIADD3 UR4, UR4, 0x1f, URZ ;  /* 0x0000001f04047890 */ /* 0x000fe2000fffe03f */
[----:B------:R-:W-:-:S03]  /*1030*/  UMOV UR39, URZ ;  /* 0x0000003f00277c82 */ /* 0x000fc60008000000 */
[----:B------:R-:W-:-:S04]  /*1040*/  USHF.R.S32.HI UR5, URZ, 0x1f, UR4 ;  /* 0x0000001f3f057899 */ /* 0x000fc80008011404 */
[----:B------:R-:W-:-:S04]  /*1050*/  ULEA.HI UR5, UR5, UR4, URZ, 0x5 ;  /* 0x0000000405057291 */ /* 0x000fc8000f8f283f */
[----:B------:R-:W-:Y:S01]  /*1060*/  USHF.R.S32.HI UR40, URZ, 0x5, UR5 ;  /* 0x000000053f287899 */ /* 0x000fe20008011405 */
[C-C-:B0-----:R-:W-:Y:S01]  /*1070*/  SHF.L.U64.HI R154, R4.reuse, 0x7, R5.reuse ;  /* 0x00000007049a7819 */ /* 0x141fe20000010205 */
[C---:B------:R-:W-:Y:S01]  /*1080*/  IMAD.SHL.U32 R157, R4.reuse, 0x80, RZ ;  /* 0x00000080049d7824 */ /* 0x040fe200078e00ff */
[C-C-:B------:R-:W-:Y:S01]  /*1090*/  SHF.L.U64.HI R155, R4.reuse, 0x3, R5.reuse ;  /* 0x00000003049b7819 */ /* 0x140fe20000010205 */
[C---:B------:R-:W-:Y:S01]  /*10a0*/  IMAD.SHL.U32 R158, R4.reuse, 0x8, RZ ;  /* 0x00000008049e7824 */ /* 0x040fe200078e00ff */
[C---:B------:R-:W-:Y:S01]  /*10b0*/  SHF.L.U64.HI R156, R4.reuse, 0x8, R5 ;  /* 0x00000008049c7819 */ /* 0x040fe20000010205 */
[----:B------:R-:W-:-:S07]  /*10c0*/  IMAD.SHL.U32 R159, R4, 0x100, RZ ;  /* 0x00000100049f7824 */ /* 0x000fce00078e00ff */
.L_x_151:
[----:B------:R-:W-:Y:S01]  /*10d0*/  LOP3.LUT R0, R18, 0x80, RZ, 0xc0, !PT ;  /* 0x0000008012007812 */ /* 0x000fe200078ec0ff */
[----:B------:R-:W0:Y:S01]  /*10e0*/  S2UR UR7, SR_CgaCtaId ;  /* 0x00000000000779c3 */ /* 0x000e220000008800 */
[----:B------:R-:W-:Y:S02]  /*10f0*/  UMOV UR6, 0x400 ;  /* 0x0000040000067882 */ /* 0x000fe40000000000 */
[----:B------:R-:W-:-:S06]  /*1100*/  SHF.R.U32.HI R0, RZ, 0x7, R0 ;  /* 0x00000007ff007819 */ /* 0x000fcc0000011600 */
[----:B------:R-:W1:Y:S01]  /*1110*/  SHFL.IDX PT, R0, R0, RZ, 0x1f ;  /* 0x00001fff00007589 */ /* 0x000e6200000e0000 */
[----:B0-----:R-:W-:Y:S01]  /*1120*/  ULEA UR42, UR7, UR6, 0x18 ;  /* 0x00000006072a7291 */ /* 0x001fe2000f8ec03f */
[----:B-1----:R-:W-:-:S13]  /*1130*/  R2UR UR4, R0 ;  /* 0x00000000000472ca */ /* 0x002fda00000e0000 */
[----:B------:R-:W-:-:S04]  /*1140*/  ULEA.HI UR5, UR4, UR4, URZ, 0x1 ;  /* 0x0000000404057291 */ /* 0x000fc8000f8f083f */
[----:B------:R-:W-:-:S04]  /*1150*/  ULOP3.LUT UR5, UR5, 0x1ffffe, URZ, 0xc0, !UPT ;  /* 0x001ffffe05057892 */ /* 0x000fc8000f8ec03f */
[----:B------:R-:W-:-:S03]  /*1160*/  UIADD3 UR5, UR4, -UR5, URZ ;  /* 0x8000000504057290 */ /* 0x000fc6000fffe03f */
[----:B------:R-:W-:Y:S01]  /*1170*/  ULDC UR4, c[0x0][0x28c] ;  /* 0x0000a30000047ab9 */ /* 0x000fe20000000800 */
[----:B------:R-:W-:Y:S01]  /*1180*/  ULEA UR5, UR5, UR42, 0xb ;  /* 0x0000002a05057291 */ /* 0x000fe2000f8e583f */
[----:B------:R-:W-:-:S03]  /*1190*/  ISETP.LT.AND P0, PT, RZ, UR4, PT ;  /* 0x00000004ff007c0c */ /* 0x000fc6000bf01270 */
[----:B------:R-:W-:-:S04]  /*11a0*/  UIADD3 UR5, UR5, 0x180, URZ ;  /* 0x0000018005057890 */ /* 0x000fc8000fffe03f */
[----:B------:R-:W-:-:S04]  /*11b0*/  USHF.R.U32.HI UR5, URZ, 0x4, UR5 ;  /* 0x000000043f057899 */ /* 0x000fc80008011605 */
[----:B------:R-:W-:Y:S02]  /*11c0*/  ULOP3.LUT UR41, UR5, 0x3fff, URZ, 0xc0, !UPT ;  /* 0x00003fff05297892 */ /* 0x000fe4000f8ec03f */
[----:B--2-4-:R-:W-:Y:S10]  /*11d0*/  @P0 BRA `(.L_x_14) ;  /* 0x0000000000400947 */ /* 0x014ff40003800000 */
[----:B------:R-:W-:Y:S01]  /*11e0*/  MOV R0, 0x0 ;  /* 0x0000000000007802 */ /* 0x000fe20000000f00 */
[----:B------:R-:W-:Y:S01]  /*11f0*/  ULDC.64 UR4, c[0x4][0x68] ;  /* 0x01001a0000047ab9 */ /* 0x000fe20000000a00 */
[----:B------:R-:W-:Y:S01]  /*1200*/  ULDC.64 UR6, c[0x4][0x8] ;  /* 0x0100020000067ab9 */ /* 0x000fe20000000a00 */
[----:B------:R-:W-:Y:S01]  /*1210*/  IMAD.U32 R4, RZ, RZ, UR4 ;  /* 0x00000004ff047e24 */ /* 0x000fe2000f8e00ff */
[----:B------:R0:W1:Y:S01]  /*1220*/  LDC.64 R14, c[0x4][R0] ;  /* 0x01000000000e7b82 */ /* 0x0000620000000a00 */
[----:B------:R-:W-:Y:S01]  /*1230*/  IMAD.U32 R5, RZ, RZ, UR5 ;  /* 0x00000005ff057e24 */ /* 0x000fe2000f8e00ff */
[----:B------:R-:W-:Y:S01]  /*1240*/  ULDC.64 UR4, c[0x4][0x70] ;  /* 0x01001c0000047ab9 */ /* 0x000fe20000000a00 */
[----:B------:R-:W-:Y:S02]  /*1250*/  IMAD.U32 R10, RZ, RZ, UR6 ;  /* 0x00000006ff0a7e24 */ /* 0x000fe4000f8e00ff */
[----:B------:R-:W-:Y:S02]  /*1260*/  IMAD.U32 R6, RZ, RZ, UR4 ;  /* 0x00000004ff067e24 */ /* 0x000fe4000f8e00ff */
[----:B------:R-:W-:-:S02]  /*1270*/  IMAD.U32 R7, RZ, RZ, UR5 ;  /* 0x00000005ff077e24 */ /* 0x000fc4000f8e00ff */
[----:B------:R-:W-:Y:S02]  /*1280*/  IMAD.U32 R11, RZ, RZ, UR7 ;  /* 0x00000007ff0b7e24 */ /* 0x000fe4000f8e00ff */
[----:B------:R-:W-:Y:S02]  /*1290*/  IMAD.MOV.U32 R8, RZ, RZ, 0x1e1 ;  /* 0x000001e1ff087424 */ /* 0x000fe400078e00ff */
[----:B------:R-:W-:Y:S02]  /*12a0*/  IMAD.MOV.U32 R12, RZ, RZ, 0x1 ;  /* 0x00000001ff0c7424 */ /* 0x000fe400078e00ff */
[----:B0-----:R-:W-:-:S07]  /*12b0*/  IMAD.MOV.U32 R13, RZ, RZ, RZ ;  /* 0x000000ffff0d7224 */ /* 0x001fce00078e00ff */
[----:B------:R-:W-:-:S07]  /*12c0*/  LEPC R20, `(.L_x_14) ;  /* 0x000000001014794e */ /* 0x000fce0000000000 */
[----:B-1---5:R-:W-:Y:S05]  /*12d0*/  CALL.ABS.NOINC R14 ;  /* 0x000000000e007343 */ /* 0x022fea0003c00000 */
.L_x_14:
[----:B------:R-:W-:-:S04]  /*12e0*/  LOP3.LUT R0, R19, 0x1, RZ, 0xfc, !PT ;  /* 0x0000000113007812 */ /* 0x000fc800078efcff */
[----:B------:R-:W-:-:S13]  /*12f0*/  ISETP.NE.AND P0, PT, R0, 0x3, PT ;  /* 0x000000030000780c */ /* 0x000fda0003f05270 */
[----:B------:R-:W-:Y:S05]  /*1300*/  @!P0 BRA `(.L_x_15) ;  /* 0x0000000000048947 */ /* 0x000fea0003800000 */
[----:B------:R-:W-:Y:S01]  /*1310*/  BPT.TRAP 0x1 ;  /* 0x000000040000795c */ /* 0x000fe20000300000 */
.L_x_15:
[----:B------:R-:W-:Y:S02]  /*1320*/  IMAD.U32 R3, RZ, RZ, UR39 ;  /* 0x00000027ff037e24 */ /* 0x000fe4000f8e00ff */
[----:B------:R-:W-:-:S03]  /*1330*/  IMAD.U32 R0, RZ, RZ, UR38 ;  /* 0x00000026ff007e24 */ /* 0x000fc6000f8e00ff */
[----:B------:R-:W-:Y:S02]  /*1340*/  LEA R3, R3, UR42, 0x3 ;  /* 0x0000002a03037c11 */ /* 0x000fe4000f8e18ff */
[----:B------:R-:W-:-:S04]  /*1350*/  SHF.L.U32 R0, R0, 0x1f, RZ ;  /* 0x0000001f00007819 */ /* 0x000fc800000006ff */
[----:B------:R0:W1:Y:S01]  /*1360*/  SYNCS.PHASECHK.TRANS64.TRYWAIT P1, [R3+URZ], R0 ;  /* 0x00000000030075a7 */ /* 0x000062000802017f */
[----:B------:R-:W-:Y:S05]  /*1370*/  @!P0 BRA `(.L_x_16) ;  /* 0x0000000000048947 */ /* 0x000fea0003800000 */
[----:B------:R-:W-:Y:S01]  /*1380*/  BPT.TRAP 0x1 ;  /* 0x000000040000795c */ /* 0x000fe20000300000 */
.L_x_16:
[----:B-1----:R-:W-:Y:S05]  /*1390*/  @P1 BRA `(.L_x_17) ;  /* 0x0000000000081947 */ /* 0x002fea0003800000 */
[----:B------:R-:W1:Y:S02]  /*13a0*/  SYNCS.PHASECHK.TRANS64.TRYWAIT P1, [R3+URZ], R0 ;  /* 0x00000000030075a7 */ /* 0x000e64000802017f */
[----:B-1----:R-:W-:Y:S05]  /*13b0*/  @!P1 BRA `(.L_x_18) ;  /* 0x000000b400849947 */ /* 0x002fea0003800000 */
.L_x_17:
[----:B------:R-:W-:-:S04]  /*13c0*/  UISETP.LT.AND UP0, UPT, UR40, 0x1, UPT ;  /* 0x000000012800788c */ /* 0x000fc8000bf01270 */
[----:B------:R-:W-:-:S06]  /*13d0*/  USEL UR4, UR40, 0x1, UP0 ;  /* 0x0000000128047887 */ /* 0x000fcc0008000000 */
[----:B01----:R-:W-:Y:S01]  /*13e0*/  IMAD.U32 R0, RZ, RZ, UR4 ;  /* 0x00000004ff007e24 */ /* 0x003fe2000f8e00ff */
[----:B------:R-:W-:Y:S05]  /*13f0*/  WARPSYNC.ALL ;  /* 0x0000000000007948 */ /* 0x000fea0003800000 */
[----:B------:R-:W-:-:S04]  /*1400*/  IADD3 R0, -R0, UR40, RZ ;  /* 0x0000002800007c10 */ /* 0x000fc8000fffe1ff */
[----:B------:R-:W-:Y:S01]  /*1410*/  ISETP.GE.AND P1, PT, R0, 0x1, PT ;  /* 0x000000010000780c */ /* 0x000fe20003f26270 */
[----:B------:R-:W-:Y:S01]  /*1420*/  UIADD3 UR4, UR42, 0x30180, URZ ;  /* 0x000301802a047890 */ /* 0x000fe2000fffe03f */
[----:B------:R-:W-:Y:S01]  /*1430*/  WARPGROUP.ARRIVE ;  /* 0x00000000000079c5 */ /* 0x000fe20000000000 */
[----:B------:R-:W-:Y:S01]  /*1440*/  UMOV UR9, 0xc0000010 ;  /* 0xc000001000097882 */ /* 0x000fe20000000000 */
[----:B------:R-:W-:Y:S01]  /*1450*/  UMOV UR11, 0xc0000010 ;  /* 0xc0000010000b7882 */ /* 0x000fe20000000000 */
[----:B------:R-:W-:-:S04]  /*1460*/  USHF.R.U32.HI UR4, URZ, 0x4, UR4 ;  /* 0x000000043f047899 */ /* 0x000fc80008011604 */
[----:B------:R-:W-:Y:S02]  /*1470*/  ULOP3.LUT UR5, UR4, 0x3fff, URZ, 0xc0, !UPT ;  /* 0x00003fff04057892 */ /* 0x000fe4000f8ec03f */
[----:B------:R-:W-:Y:S02]  /*1480*/  ULOP3.LUT UR4, UR41, 0x10000, URZ, 0xfc, !UPT ;  /* 0x0001000029047892 */ /* 0x000fe4000f8efc3f */
[----:B------:R-:W-:Y:S02]  /*1490*/  ULOP3.LUT UR5, UR5, 0x10000, URZ, 0xfc, !UPT ;  /* 0x0001000005057892 */ /* 0x000fe4000f8efc3f */
[----:B------:R-:W-:Y:S02]  /*14a0*/  ULEA UR8, UR39, UR4, 0xa ;  /* 0x0000000427087291 */ /* 0x000fe4000f8e503f */
[----:B------:R-:W-:Y:S02]  /*14b0*/  ULEA UR10, UR39, UR5, 0x7 ;  /* 0x00000005270a7291 */ /* 0x000fe4000f8e383f */
[----:B------:R-:W-:-:S02]  /*14c0*/  UIADD3 UR6, UR8, 0x100, URZ ;  /* 0x0000010008067890 */ /* 0x000fc4000fffe03f */
[----:B------:R-:W-:Y:S02]  /*14d0*/  UIADD3 UR7, UR8, 0x200, URZ ;  /* 0x0000020008077890 */ /* 0x000fe4000fffe03f */
[----:B------:R-:W-:-:S03]  /*14e0*/  UIADD3 UR12, UR8, 0x300, URZ ;  /* 0x00000300080c7890 */ /* 0x000fc6000fffe03f */
[----:B------:R-:W-:Y:S01]  /*14f0*/  IGMMA.64x64x32.S8.S8 R120, gdesc[UR8], RZ, !UPT, gsb0 ;  /* 0x01e00000087879f1 */ /* 0x000fe2000c0410ff */
[----:B------:R-:W-:Y:S01]  /*1500*/  UMOV UR8, UR6 ;  /* 0x0000000600087c82 */ /* 0x000fe20008000000 */
[----:B------:R-:W-:Y:S01]  /*1510*/  UMOV UR9, 0xc0000010 ;  /* 0xc000001000097882 */ /* 0x000fe20000000000 */
[----:B------:R-:W-:Y:S02]  /*1520*/  WARPGROUP.DEPBAR.LE gsb0, 0x0 ;  /* 0x00008000000079c5 */ /* 0x000fe40000010000 */
[----:B------:R-:W-:-:S06]  /*1530*/  WARPGROUP.ARRIVE ;  /* 0x00000000000079c5 */ /* 0x000fcc0000000000 */
        /* <DEDUP_REMOVED lines=10> */
[----:B------:R-:W-:Y:S03]  /*15e0*/  IGMMA.64x64x32.S8.S8 R24, gdesc[UR8], RZ, !UPT, gsb0 ;  /* 0x01e00000081879f1 */ /* 0x000fe6000c0410ff */
[----:B------:R-:W-:Y:S02]  /*15f0*/  WARPGROUP.DEPBAR.LE gsb0, 0x0 ;  /* 0x00008000000079c5 */ /* 0x000fe40000010000 */
[----:B------:R-:W-:Y:S05]  /*1600*/  @!P1 BRA `(.L_x_19) ;  /* 0x0000000400049947 */ /* 0x000fea0003800000 */
[----:B------:R-:W-:-:S04]  /*1610*/  UIADD3 UR6, UR39, 0x1, URZ ;  /* 0x0000000127067890 */ /* 0x000fc8000fffe03f */
[----:B------:R-:W-:-:S04]  /*1620*/  UISETP.NE.AND UP0, UPT, UR6, 0xc, UPT ;  /* 0x0000000c0600788c */ /* 0x000fc8000bf05270 */
[----:B------:R-:W-:Y:S02]  /*1630*/  USEL UR7, URZ, 0x1, UP0 ;  /* 0x000000013f077887 */ /* 0x000fe40008000000 */
[----:B------:R-:W-:Y:S02]  /*1640*/  USEL UR6, UR6, URZ, UP0 ;  /* 0x0000003f06067287 */ /* 0x000fe40008000000 */
[----:B------:R-:W-:-:S06]  /*1650*/  ULOP3.LUT UR7, UR38, UR7, URZ, 0x3c, !UPT ;  /* 0x0000000726077292 */ /* 0x000fcc000f8e3c3f */
[----:B------:R-:W-:Y:S01]  /*1660*/  IMAD.U32 R5, RZ, RZ, UR7 ;  /* 0x00000007ff057e24 */ /* 0x000fe2000f8e00ff */
[----:B------:R-:W-:-:S06]  /*1670*/  UMOV UR7, UR39 ;  /* 0x0000002700077c82 */ /* 0x000fcc0008000000 */
.L_x_26:
[----:B01----:R-:W-:Y:S05]  /*1680*/  @!P0 BRA `(.L_x_20) ;  /* 0x0000000000048947 */ /* 0x003fea0003800000 */
[----:B------:R-:W-:Y:S01]  /*1690*/  BPT.TRAP 0x1 ;  /* 0x000000040000795c */ /* 0x000fe20000300000 */
.L_x_20:
[----:B------:R-:W0:Y:S01]  /*16a0*/  S2UR UR9, SR_CgaCtaId ;  /* 0x00000000000979c3 */ /* 0x000e220000008800 */
[----:B------:R-:W-:Y:S01]  /*16b0*/  UMOV UR8, 0x400 ;  /* 0x0000040000087882 */ /* 0x000fe20000000000 */
[----:B------:R-:W-:Y:S01]  /*16c0*/  SHF.L.U32 R3, R5, 0x1f, RZ ;  /* 0x0000001f05037819 */ /* 0x000fe200000006ff */
[----:B0-----:R-:W-:-:S04]  /*16d0*/  ULEA UR15, UR9, UR8, 0x18 ;  /* 0x00000008090f7291 */ /* 0x001fc8000f8ec03f */
[----:B------:R-:W-:-:S09]  /*16e0*/  ULEA UR8, UR6, UR15, 0x3 ;  /* 0x0000000f06087291 */ /* 0x000fd2000f8e183f */
[----:B------:R0:W1:Y:S01]  /*16f0*/  SYNCS.PHASECHK.TRANS64.TRYWAIT P1, [UR8], R3 ;  /* 0x00000003ff0075a7 */ /* 0x0000620008020148 */
[----:B------:R-:W-:Y:S05]  /*1700*/  @!P0 BRA `(.L_x_21) ;  /* 0x0000000000048947 */ /* 0x000fea0003800000 */
[----:B------:R-:W-:Y:S01]  /*1710*/  BPT.TRAP 0x1 ;  /* 0x000000040000795c */ /* 0x000fe20000300000 */
.L_x_21:
[----:B-1----:R-:W-:Y:S05]  /*1720*/  @P1 BRA `(.L_x_22) ;  /* 0x0000000000081947 */ /* 0x002fea0003800000 */
[----:B------:R-:W1:Y:S02]  /*1730*/  SYNCS.PHASECHK.TRANS64.TRYWAIT P1, [UR8], R3 ;  /* 0x00000003ff0075a7 */ /* 0x000e640008020148 */
[----:B-1----:R-:W-:Y:S05]  /*1740*/  @!P1 BRA `(.L_x_23) ;  /* 0x000000b000b49947 */ /* 0x002fea0003800000 */
.L_x_22:
[----:B------:R-:W-:Y:S01]  /*1750*/  ULEA UR8, UR6, UR4, 0xa ;  /* 0x0000000406087291 */ /* 0x000fe2000f8e503f */
[----:B------:R-:W-:Y:S01]  /*1760*/  WARPGROUP.ARRIVE ;  /* 0x00000000000079c5 */ /* 0x000fe20000000000 */
[----:B------:R-:W-:Y:S01]  /*1770*/  ULEA UR10, UR6, UR5, 0x7 ;  /* 0x00000005060a7291 */ /* 0x000fe2000f8e383f */
[----:B------:R-:W-:Y:S01]  /*1780*/  UMOV UR9, 0xc0000010 ;  /* 0xc000001000097882 */ /* 0x000fe20000000000 */
[----:B------:R-:W-:Y:S01]  /*1790*/  UMOV UR11, 0xc0000010 ;  /* 0xc0000010000b7882 */ /* 0x000fe20000000000 */
[----:B------:R-:W-:Y:S02]  /*17a0*/  UIADD3 UR12, UR8, 0x100, URZ ;  /* 0x00000100080c7890 */ /* 0x000fe4000fffe03f */
[----:B------:R-:W-:Y:S02]  /*17b0*/  UIADD3 UR13, UR8, 0x200, URZ ;  /* 0x00000200080d7890 */ /* 0x000fe4000fffe03f */
[----:B------:R-:W-:Y:S02]  /*17c0*/  UIADD3 UR14, UR8, 0x300, URZ ;  /* 0x00000300080e7890 */ /* 0x000fe4000fffe03f */
[----:B------:R-:W-:Y:S01]  /*17d0*/  IGMMA.64x64x32.S8.S8 R120, gdesc[UR8], R120, gsb0 ;  /* 0x01e00000087879f1 */ /* 0x000fe20008041078 */
[----:B------:R-:W-:Y:S01]  /*17e0*/  UMOV UR9, 0xc0000010 ;  /* 0xc000001000097882 */ /* 0x000fe20000000000 */
[----:B------:R-:W-:Y:S01]  /*17f0*/  UMOV UR8, UR12 ;  /* 0x0000000c00087c82 */ /* 0x000fe20008000000 */
[----:B------:R-:W-:-:S02]  /*1800*/  WARPGROUP.DEPBAR.LE gsb0, 0x0 ;  /* 0x00008000000079c5 */ /* 0x000fc40000010000 */
[----:B------:R-:W-:-:S06]  /*1810*/  WARPGROUP.ARRIVE ;  /* 0x00000000000079c5 */ /* 0x000fcc0000000000 */
[----:B------:R-:W-:Y:S01]  /*1820*/  IGMMA.64x64x32.S8.S8 R88, gdesc[UR8], R88, gsb0 ;  /* 0x01e00000085879f1 */ /* 0x000fe20008041058 */
[----:B------:R-:W-:Y:S01]  /*1830*/  UMOV UR8, UR13 ;  /* 0x0000000d00087c82 */ /* 0x000fe20008000000 */
[----:B------:R-:W-:Y:S01]  /*1840*/  UMOV UR9, 0xc0000010 ;  /* 0xc000001000097882 */ /* 0x000fe20000000000 */
[----:B------:R-:W-:Y:S02]  /*1850*/  WARPGROUP.DEPBAR.LE gsb0, 0x0 ;  /* 0x00008000000079c5 */ /* 0x000fe40000010000 */
[----:B------:R-:W-:-:S06]  /*1860*/  WARPGROUP.ARRIVE ;  /* 0x00000000000079c5 */ /* 0x000fcc0000000000 */
[----:B------:R-:W-:Y:S01]  /*1870*/  IGMMA.64x64x32.S8.S8 R56, gdesc[UR8], R56, gsb0 ;  /* 0x01e00000083879f1 */ /* 0x000fe20008041038 */
[----:B------:R-:W-:Y:S01]  /*1880*/  UMOV UR8, UR14 ;  /* 0x0000000e00087c82 */ /* 0x000fe20008000000 */
[----:B------:R-:W-:Y:S01]  /*1890*/  UMOV UR9, 0xc0000010 ;  /* 0xc000001000097882 */ /* 0x000fe20000000000 */
[----:B------:R-:W-:Y:S02]  /*18a0*/  WARPGROUP.DEPBAR.LE gsb0, 0x0 ;  /* 0x00008000000079c5 */ /* 0x000fe40000010000 */
[----:B------:R-:W-:-:S06]  /*18b0*/  WARPGROUP.ARRIVE ;  /* 0x00000000000079c5 */ /* 0x000fcc0000000000 */
[----:B------:R-:W-:Y:S03]  /*18c0*/  IGMMA.64x64x32.S8.S8 R24, gdesc[UR8], R24, gsb0 ;  /* 0x01e00000081879f1 */ /* 0x000fe60008041018 */
[----:B------:R-:W-:Y:S02]  /*18d0*/  WARPGROUP.DEPBAR.LE gsb0, 0x0 ;  /* 0x00008000000079c5 */ /* 0x000fe40000010000 */
[----:B------:R-:W-:Y:S05]  /*18e0*/  @!P0 BRA `(.L_x_24) ;  /* 0x0000000000048947 */ /* 0x000fea0003800000 */
[----:B------:R-:W-:Y:S01]  /*18f0*/  BPT.TRAP 0x1 ;  /* 0x000000040000795c */ /* 0x000fe20000300000 */
.L_x_24:
[----:B------:R-:W-:Y:S01]  /*1900*/  ULEA UR8, UR7, UR15, 0x3 ;  /* 0x0000000f07087291 */ /* 0x000fe2000f8e183f */
[----:B------:R-:W-:-:S03]  /*1910*/  ISETP.GT.U32.AND P1, PT, R19, 0x1, PT ;  /* 0x000000011300780c */ /* 0x000fc60003f24070 */
[----:B------:R-:W-:-:S04]  /*1920*/  UIADD3 UR8, UR8, 0x60, URZ ;  /* 0x0000006008087890 */ /* 0x000fc8000fffe03f */
[----:B------:R-:W-:-:S09]  /*1930*/  UPRMT UR8, URZ, 0x654, UR8 ;  /* 0x000006543f087896 */ /* 0x000fd20008000008 */
[----:B------:R-:W-:Y:S01]  /*1940*/  SYNCS.ARRIVE.TRANS64.RED.A1T0 RZ, [UR8], RZ ;  /* 0x000000ffffff79a7 */ /* 0x000fe20008100408 */
[----:B------:R-:W-:Y:S05]  /*1950*/  @P1 BRA `(.L_x_25) ;  /* 0x0000000000041947 */ /* 0x000fea0003800000 */
[----:B------:R-:W-:Y:S01]  /*1960*/  BPT.TRAP 0x1 ;  /* 0x000000040000795c */ /* 0x000fe20000300000 */
.L_x_25:
[----:B------:R-:W-:Y:S01]  /*1970*/  UIADD3 UR6, UR6, 0x1, URZ ;  /* 0x0000000106067890 */ /* 0x000fe2000fffe03f */
[C---:B------:R-:W-:Y:S01]  /*1980*/  ISETP.GT.AND P1, PT, R0.reuse, 0x1, PT ;  /* 0x000000010000780c */ /* 0x040fe20003f24270 */
[----:B------:R-:W-:Y:S01]  /*1990*/  UIADD3 UR7, UR7, 0x1, URZ ;  /* 0x0000000107077890 */ /* 0x000fe2000fffe03f */
[----:B------:R-:W-:Y:S01]  /*19a0*/  VIADD R0, R0, 0xffffffff ;  /* 0xffffffff00007836 */ /* 0x000fe20000000000 */
[----:B------:R-:W-:Y:S02]  /*19b0*/  UISETP.NE.AND UP0, UPT, UR6, 0xc, UPT ;  /* 0x0000000c0600788c */ /* 0x000fe4000bf05270 */
[----:B------:R-:W-:Y:S02]  /*19c0*/  UISETP.NE.AND UP1, UPT, UR7, 0xc, UPT ;  /* 0x0000000c0700788c */ /* 0x000fe4000bf25270 */
[----:B------:R-:W-:Y:S02]  /*19d0*/  USEL UR8, URZ, 0x1, UP0 ;  /* 0x000000013f087887 */ /* 0x000fe40008000000 */
[----:B------:R-:W-:-:S02]  /*19e0*/  USEL UR6, UR6, URZ, UP0 ;  /* 0x0000003f06067287 */ /* 0x000fc40008000000 */
[----:B------:R-:W-:Y:S02]  /*19f0*/  USEL UR7, UR7, URZ, UP1 ;  /* 0x0000003f07077287 */ /* 0x000fe40008800000 */
[----:B------:R-:W-:Y:S01]  /*1a00*/  LOP3.LUT R5, R5, UR8, RZ, 0x3c, !PT ;  /* 0x0000000805057c12 */ /* 0x000fe2000f8e3cff */
[----:B------:R-:W-:Y:S09]  /*1a10*/  @P1 BRA `(.L_x_26) ;  /* 0xfffffffc00181947 */ /* 0x000ff2000383ffff */
.L_x_19:
[----:B------:R-:W2:Y:S02]  /*1a20*/  LDC R0, c[0x0][0x28c] ;  /* 0x0000a300ff007b82 */ /* 0x000ea40000000800 */
[----:B--2---:R-:W-:-:S13]  /*1a30*/  ISETP.GE.AND P1, PT, R0, 0x1, PT ;  /* 0x000000010000780c */ /* 0x004fda0003f26270 */
[----:B------:R-:W-:Y:S05]  /*1a40*/  @!P1 BRA `(.L_x_27) ;  /* 0x0000000000489947 */ /* 0x000fea0003800000 */
[----:B------:R-:W-:Y:S05]  /*1a50*/  @!P0 BRA `(.L_x_28) ;  /* 0x0000000000048947 */ /* 0x000fea0003800000 */
[----:B------:R-:W-:Y:S01]  /*1a60*/  BPT.TRAP 0x1 ;  /* 0x000000040000795c */ /* 0x000fe20000300000 */
.L_x_28:
[----:B------:R-:W2:Y:S01]  /*1a70*/  S2UR UR7, SR_CgaCtaId ;  /* 0x00000000000779c3 */ /* 0x000ea20000008800 */
[----:B------:R-:W-:Y:S01]  /*1a80*/  UISETP.LT.AND UP0, UPT, UR40, 0x1, UPT ;  /* 0x000000012800788c */ /* 0x000fe2000bf01270 */
[----:B------:R-:W-:-:S03]  /*1a90*/  ISETP.GT.U32.AND P0, PT, R19, 0x1, PT ;  /* 0x000000011300780c */ /* 0x000fc60003f04070 */
[----:B------:R-:W-:-:S04]  /*1aa0*/  USEL UR6, UR40, 0x1, UP0 ;  /* 0x0000000128067887 */ /* 0x000fc80008000000 */
[----:B------:R-:W-:-:S04]  /*1ab0*/  UIADD3 UR6, UR39, UR40, -UR6 ;  /* 0x0000002827067290 */ /* 0x000fc8000fffe806 */
[----:B------:R-:W-:-:S04]  /*1ac0*/  UIMAD.WIDE.U32 UR4, UR6, -0x55555555, URZ ;  /* 0xaaaaaaab060478a5 */ /* 0x000fc8000f8e003f */
[----:B------:R-:W-:-:S03]  /*1ad0*/  USHF.R.U32.HI UR4, URZ, 0x3, UR5 ;  /* 0x000000033f047899 */ /* 0x000fc60008011605 */
[----:B------:R-:W-:Y:S01]  /*1ae0*/  UMOV UR5, 0x400 ;  /* 0x0000040000057882 */ /* 0x000fe20000000000 */
[----:B------:R-:W-:Y:S02]  /*1af0*/  UIMAD UR6, UR4, -0xc, UR6 ;  /* 0xfffffff4040678a4 */ /* 0x000fe4000f8e0206 */
[----:B--2---:R-:W-:-:S04]  /*1b00*/  ULEA UR5, UR7, UR5, 0x18 ;  /* 0x0000000507057291 */ /* 0x004fc8000f8ec03f */
[----:B------:R-:W-:-:S04]  /*1b10*/  ULEA UR6, UR6, UR5, 0x3 ;  /* 0x0000000506067291 */ /* 0x000fc8000f8e183f */
[----:B------:R-:W-:-:S04]  /*1b20*/  UIADD3 UR6, UR6, 0x60, URZ ;  /* 0x0000006006067890 */ /* 0x000fc8000fffe03f */
[----:B------:R-:W-:-:S09]  /*1b30*/  UPRMT UR6, URZ, 0x654, UR6 ;  /* 0x000006543f067896 */ /* 0x000fd20008000006 */
[----:B------:R-:W-:Y:S01]  /*1b40*/  SYNCS.ARRIVE.TRANS64.RED.A1T0 RZ, [UR6], RZ ;  /* 0x000000ffffff79a7 */ /* 0x000fe20008100406 */
[----:B------:R-:W-:Y:S05]  /*1b50*/  @P0 BRA `(.L_x_27) ;  /* 0x0000000000040947 */ /* 0x000fea0003800000 */
[----:B------:R-:W-:Y:S01]  /*1b60*/  BPT.TRAP 0x1 ;  /* 0x000000040000795c */ /* 0x000fe20000300000 */
.L_x_27:
[----:B------:R-:W2:Y:S01]  /*1b70*/  LDC R9, c[0x0][0x288] ;  /* 0x0000a200ff097b82 */ /* 0x000ea20000000800 */
[--C-:B------:R-:W-:Y:S01]  /*1b80*/  SHF.R.U32.HI R0, RZ, 0x2, R18.reuse ;  /* 0x00000002ff007819 */ /* 0x100fe20000011612 */
[----:B------:R-:W-:Y:S01]  /*1b90*/  IMAD.SHL.U32 R161, R161, 0x40, RZ ;  /* 0x00000040a1a17824 */ /* 0x000fe200078e00ff */
[----:B------:R-:W-:Y:S01]  /*1ba0*/  SHF.R.U32.HI R5, RZ, 0x7, R18 ;  /* 0x00000007ff057819 */ /* 0x000fe20000011612 */
[----:B------:R-:W-:Y:S01]  /*1bb0*/  UIADD3 UR39, UR40, UR39, URZ ;  /* 0x0000002728277290 */ /* 0x000fe2000fffe03f */
[----:B01----:R-:W-:Y:S01]  /*1bc0*/  LOP3.LUT R3, R0, 0x7, RZ, 0xc0, !PT ;  /* 0x0000000700037812 */ /* 0x003fe200078ec0ff */
[C---:B------:R-:W-:Y:S01]  /*1bd0*/  IMAD.SHL.U32 R10, R18.reuse, 0x2, RZ ;  /* 0x00000002120a7824 */ /* 0x040fe200078e00ff */
[----:B------:R-:W-:Y:S01]  /*1be0*/  LOP3.LUT R0, R5, 0x1, RZ, 0xc0, !PT ;  /* 0x0000000105007812 */ /* 0x000fe200078ec0ff */
[----:B------:R-:W-:Y:S01]  /*1bf0*/  UISETP.GT.U32.AND UP0, UPT, UR39, 0xb, UPT ;  /* 0x0000000b2700788c */ /* 0x000fe2000bf04070 */
[C---:B------:R-:W-:Y:S01]  /*1c00*/  LOP3.LUT R4, R18.reuse, 0x60, RZ, 0xc0, !PT ;  /* 0x0000006012047812 */ /* 0x040fe200078ec0ff */
[----:B------:R-:W-:Y:S01]  /*1c10*/  ULDC UR7, c[0x0][0x284] ;  /* 0x0000a10000077ab9 */ /* 0x000fe20000000800 */
[----:B------:R-:W-:Y:S01]  /*1c20*/  LOP3.LUT R6, R18, 0x3, RZ, 0xc0, !PT ;  /* 0x0000000312067812 */ /* 0x000fe200078ec0ff */
[----:B------:R-:W-:Y:S01]  /*1c30*/  IMAD.SHL.U32 R8, R0, 0x40, RZ ;  /* 0x0000004000087824 */ /* 0x000fe200078e00ff */
[----:B------:R-:W-:Y:S01]  /*1c40*/  SHF.R.U32.HI R4, RZ, 0x1, R4 ;  /* 0x00000001ff047819 */ /* 0x000fe20000011604 */
[----:B------:R-:W-:Y:S01]  /*1c50*/  UISETP.LT.U32.AND UP0, UPT, UR40, 0xc, UP0 ;  /* 0x0000000c2800788c */ /* 0x000fe20008701070 */
[----:B------:R-:W-:Y:S01]  /*1c60*/  SHF.R.S32.HI R12, RZ, 0x1f, R23 ;  /* 0x0000001fff0c7819 */ /* 0x000fe20000011417 */
[----:B------:R-:W-:Y:S01]  /*1c70*/  UISETP.GE.U32.AND UP1, UPT, UR40, 0xc, UPT ;  /* 0x0000000c2800788c */ /* 0x000fe2000bf26070 */
[--C-:B------:R-:W-:Y:S01]  /*1c80*/  IADD3 R7, RZ, -R4, -R3.reuse ;  /* 0x80000004ff077210 */ /* 0x100fe20007ffe803 */
[----:B------:R-:W-:Y:S01]  /*1c90*/  ULDC.64 UR8, c[0x0][0x5d0] ;  /* 0x0001740000087ab9 */ /* 0x000fe20000000a00 */
[----:B------:R-:W-:Y:S01]  /*1ca0*/  LOP3.LUT R5, R8, 0x40, R3, 0xe2, !PT ;  /* 0x0000004008057812 */ /* 0x000fe200078ee203 */
[C---:B------:R-:W-:Y:S01]  /*1cb0*/  IMAD.SHL.U32 R3, R162.reuse, 0x200, RZ ;  /* 0x00000200a2037824 */ /* 0x040fe200078e00ff */
[C---:B------:R-:W-:Y:S01]  /*1cc0*/  LOP3.LUT R10, R161.reuse, 0x6, R10, 0xf8, !PT ;  /* 0x00000006a10a7812 */ /* 0x040fe200078ef80a */
[----:B------:R-:W-:Y:S01]  /*1cd0*/  UIMAD.WIDE.U32 UR4, UR39, -0x55555555, URZ ;  /* 0xaaaaaaab270478a5 */ /* 0x000fe2000f8e003f */
[----:B------:R-:W-:Y:S01]  /*1ce0*/  IMAD.WIDE R162, R162, 0x200, RZ ;  /* 0x00000200a2a27825 */ /* 0x000fe200078e02ff */
[----:B--2---:R-:W-:Y:S01]  /*1cf0*/  ISETP.GE.AND P0, PT, R161, R9, PT ;  /* 0x00000009a100720c */ /* 0x004fe20003f06270 */
[----:B------:R-:W-:Y:S01]  /*1d00*/  USEL UR6, URZ, 0x1, !UP0 ;  /* 0x000000013f067887 */ /* 0x000fe2000c000000 */
[----:B------:R-:W-:Y:S01]  /*1d10*/  SHF.R.S32.HI R11, RZ, 0x1f, R10 ;  /* 0x0000001fff0b7819 */ /* 0x000fe2000001140a */
[----:B------:R-:W-:Y:S01]  /*1d20*/  IMAD R8, R6, -0x2, R9 ;  /* 0xfffffffe06087824 */ /* 0x000fe200078e0209 */
[----:B------:R-:W-:Y:S01]  /*1d30*/  ISETP.GE.OR P0, PT, R3, UR7, P0 ;  /* 0x0000000703007c0c */ /* 0x000fe20008706670 */
[----:B------:R-:W-:Y:S01]  /*1d40*/  IMAD R6, R12, UR8, RZ ;  /* 0x000000080c067c24 */ /* 0x000fe2000f8e02ff */
[----:B------:R-:W-:Y:S01]  /*1d50*/  USHF.R.U32.HI UR4, URZ, 0x3, UR5 ;  /* 0x000000033f047899 */ /* 0x000fe20008011605 */
[----:B------:R-:W-:Y:S01]  /*1d60*/  IMAD R0, R0, -0x40, R7 ;  /* 0xffffffc000007824 */ /* 0x000fe200078e0207 */
[----:B------:R-:W-:Y:S01]  /*1d70*/  ULOP3.LUT UR38, UR38, UR6, URZ, 0x3c, !UPT ;  /* 0x0000000626267292 */ /* 0x000fe2000f8e3c3f */
[C---:B------:R-:W-:Y:S01]  /*1d80*/  IMAD R9, R23.reuse, UR9, R6 ;  /* 0x0000000917097c24 */ /* 0x040fe2000f8e0206 */
[----:B------:R-:W-:Y:S01]  /*1d90*/  LOP3.LUT R5, R162, R5, R4, 0xfe, !PT ;  /* 0x00000005a2057212 */ /* 0x000fe200078efe04 */
[----:B------:R-:W-:Y:S01]  /*1da0*/  IMAD.WIDE.U32 R6, R23, UR8, R10 ;  /* 0x0000000817067c25 */ /* 0x000fe2000f8e000a */
[----:B------:R-:W-:Y:S01]  /*1db0*/  UIMAD UR39, UR4, -0xc, UR39 ;  /* 0xfffffff4042778a4 */ /* 0x000fe2000f8e0227 */
[----:B------:R-:W-:Y:S01]  /*1dc0*/  IADD3 R4, -R3, UR7, R0 ;  /* 0x0000000703047c10 */ /* 0x000fe2000fffe100 */
[----:B------:R-:W-:Y:S01]  /*1dd0*/  @UP1 ULOP3.LUT UR38, UR38, 0x1, UR4, 0x78, !UPT ;  /* 0x0000000126261892 */ /* 0x000fe2000f8e7804 */
[----:B------:R-:W-:-:S02]  /*1de0*/  IMAD.IADD R7, R7, 0x1, R9 ;  /* 0x0000000107077824 */ /* 0x000fc400078e0209 */
[----:B------:R-:W-:Y:S02]  /*1df0*/  IMAD.IADD R0, R8, 0x1, -R161 ;  /* 0x0000000108007824 */ /* 0x000fe400078e0aa1 */
[----:B------:R-:W-:Y:S01]  /*1e00*/  IMAD.MOV.U32 R3, RZ, RZ, -0x1 ;  /* 0xffffffffff037424 */ /* 0x000fe200078e00ff */
[----:B------:R-:W-:Y:S06]  /*1e10*/  @P0 BRA `(.L_x_29) ;  /* 0x0000008800940947 */ /* 0x000fec0003800000 */
[----:B------:R-:W0:Y:S01]  /*1e20*/  LDC.64 R178, c[0x0][0x5c8] ;  /* 0x00017200ffb27b82 */ /* 0x000e220000000a00 */
[----:B-----5:R-:W-:Y:S01]  /*1e30*/  ISETP.NE.AND P0, PT, R153, RZ, PT ;  /* 0x000000ff9900720c */ /* 0x020fe20003f05270 */
[----:B------:R-:W-:Y:S01]  /*1e40*/  BSSY B0, `(.L_x_29) ;  /* 0x00008a2000007945 */ /* 0x000fe20003800000 */
[-C--:B0-----:R-:W-:Y:S02]  /*1e50*/  IMAD R8, R163, R178.reuse, RZ ;  /* 0x000000b2a3087224 */ /* 0x081fe400078e02ff */
[----:B------:R-:W-:-:S04]  /*1e60*/  IMAD.WIDE.U32 R180, R5, R178, R6 ;  /* 0x000000b205b47225 */ /* 0x000fc800078e0006 */
[----:B------:R-:W-:-:S04]  /*1e70*/  IMAD R7, R5, R179, R8 ;  /* 0x000000b305077224 */ /* 0x000fc800078e0208 */
[----:B------:R-:W-:Y:S01]  /*1e80*/  IMAD.IADD R161, R181, 0x1, R7 ;  /* 0x00000001b5a17824 */ /* 0x000fe200078e0207 */
[----:B------:R-:W-:Y:S06]  /*1e90*/  @!P0 BRA `(.L_x_30) ;  /* 0x0000005000ac8947 */ /* 0x000fec0003800000 */
[----:B------:R-:W0:Y:S01]  /*1ea0*/  LDC.64 R8, c[0x0][0x5b0] ;  /* 0x00016c00ff087b82 */ /* 0x000e220000000a00 */
[----:B------:R-:W-:Y:S01]  /*1eb0*/  ULDC.64 UR4, c[0x0][0x5b8] ;  /* 0x00016e0000047ab9 */ /* 0x000fe20000000a00 */
[----:B------:R-:W-:Y:S01]  /*1ec0*/  ISETP.GE.AND P1, PT, R4, 0x1, PT ;  /* 0x000000010400780c */ /* 0x000fe20003f26270 */
[----:B------:R-:W-:Y:S01]  /*1ed0*/  IMAD R12, R12, UR4, RZ ;  /* 0x000000040c0c7c24 */ /* 0x000fe2000f8e02ff */
[----:B------:R-:W-:Y:S01]  /*1ee0*/  BSSY B1, `(.L_x_31) ;  /* 0x0000010000017945 */ /* 0x000fe20003800000 */
[C---:B------:R-:W-:Y:S01]  /*1ef0*/  IMAD.WIDE.U32 R10, R23.reuse, UR4, R10 ;  /* 0x00000004170a7c25 */ /* 0x040fe2000f8e000a */
[----:B------:R-:W-:Y:S02]  /*1f00*/  ISETP.LT.OR P5, PT, R0, 0x1, !P1 ;  /* 0x000000010000780c */ /* 0x000fe40004fa1670 */
[----:B------:R-:W1:Y:S01]  /*1f10*/  LDC.64 R6, c[0x0][0x5a8] ;  /* 0x00016a00ff067b82 */ /* 0x000e620000000a00 */
[----:B------:R-:W-:Y:S02]  /*1f20*/  IMAD R15, R23, UR5, R12 ;  /* 0x00000005170f7c24 */ /* 0x000fe4000f8e020c */
[----:B------:R-:W-:-:S02]  /*1f30*/  IMAD.MOV.U32 R14, RZ, RZ, R10 ;  /* 0x000000ffff0e7224 */ /* 0x000fc400078e000a */
[----:B------:R-:W-:Y:S02]  /*1f40*/  IMAD.IADD R15, R11, 0x1, R15 ;  /* 0x000000010b0f7824 */ /* 0x000fe400078e020f */
[-C--:B0-----:R-:W-:Y:S01]  /*1f50*/  IMAD R20, R163, R8.reuse, RZ ;  /* 0x00000008a3147224 */ /* 0x081fe200078e02ff */
[----:B------:R-:W-:Y:S01]  /*1f60*/  SHF.L.U64.HI R21, R8, 0x3, R9 ;  /* 0x0000000308157819 */ /* 0x000fe20000010209 */
[----:B------:R-:W-:-:S04]  /*1f70*/  IMAD.WIDE.U32 R12, R5, R8, R14 ;  /* 0x00000008050c7225 */ /* 0x000fc800078e000e */
[----:B------:R-:W-:Y:S01]  /*1f80*/  IMAD R23, R5, R9, R20 ;  /* 0x0000000905177224 */ /* 0x000fe200078e0214 */
[----:B-1----:R-:W-:Y:S01]  /*1f90*/  IADD3 R164, P0, R12, R6, RZ ;  /* 0x000000060ca47210 */ /* 0x002fe20007f1e0ff */
[----:B------:R-:W-:-:S03]  /*1fa0*/  IMAD.SHL.U32 R20, R8, 0x8, RZ ;  /* 0x0000000808147824 */ /* 0x000fc600078e00ff */
[----:B------:R-:W-:Y:S01]  /*1fb0*/  IADD3.X R165, R7, R13, R23, P0, !PT ;  /* 0x0000000d07a57210 */ /* 0x000fe200007fe417 */
[----:B------:R-:W-:Y:S08]  /*1fc0*/  @P5 BRA `(.L_x_32) ;  /* 0x0000000000045947 */ /* 0x000ff00003800000 */
[----:B------:R0:W5:Y:S02]  /*1fd0*/  LDG.E.U8 R160, desc[UR36][R164.64] ;  /* 0x00000024a4a07981 */ /* 0x000164000c1e1100 */
.L_x_32:
[----:B------:R-:W-:Y:S05]  /*1fe0*/  BSYNC B1 ;  /* 0x0000000000017941 */ /* 0x000fea0003800000 */
.L_x_31:
[----:B------:R-:W-:Y:S01]  /*1ff0*/  IMAD.WIDE.U32 R166, R5, R8, R20 ;  /* 0x0000000805a67225 */ /* 0x000fe200078e0014 */
[----:B-----5:R-:W-:Y:S01]  /*2000*/  LOP3.LUT R12, R160, 0xffff, RZ, 0xc0, !PT ;  /* 0x0000ffffa00c7812 */ /* 0x020fe200078ec0ff */
[----:B------:R-:W-:Y:S01]  /*2010*/  ULDC.64 UR4, c[0x0][0x5c0] ;  /* 0x0001700000047ab9 */ /* 0x000fe20000000a00 */
[----:B------:R-:W-:Y:S01]  /*2020*/  ISETP.LT.OR P4, PT, R0, 0x2, !P1 ;  /* 0x000000020000780c */ /* 0x000fe20004f81670 */
[----:B------:R-:W-:Y:S01]  /*2030*/  IMAD.IADD R23, R23, 0x1, R167 ;  /* 0x0000000117177824 */ /* 0x000fe200078e02a7 */
[----:B------:R-:W-:Y:S01]  /*2040*/  PRMT R168, R12, 0x8880, RZ ;  /* 0x000088800ca87816 */ /* 0x000fe200000000ff */
[----:B------:R-:W-:Y:S01]  /*2050*/  BSSY B1, `(.L_x_33) ;  /* 0x000000f000017945 */ /* 0x000fe20003800000 */
[----:B------:R-:W-:Y:S02]  /*2060*/  IADD3 R166, P0, P3, R10, R6, R166 ;  /* 0x000000060aa67210 */ /* 0x000fe40007b1e0a6 */
[----:B------:R-:W-:Y:S02]  /*2070*/  IADD3 R12, P2, R180, UR4, RZ ;  /* 0x00000004b40c7c10 */ /* 0x000fe4000ff5e0ff */
[----:B------:R-:W-:Y:S01]  /*2080*/  IADD3.X R167, R15, R7, R23, P0, P3 ;  /* 0x000000070fa77210 */ /* 0x000fe200007e6417 */
[----:B------:R-:W-:Y:S01]  /*2090*/  IMAD R23, R168, R153, RZ ;  /* 0x00000099a8177224 */ /* 0x000fe200078e02ff */
[----:B------:R-:W-:-:S02]  /*20a0*/  IADD3.X R13, R161, UR5, RZ, P2, !PT ;  /* 0x00000005a10d7c10 */ /* 0x000fc400097fe4ff */
[----:B------:R-:W-:Y:S01]  /*20b0*/  ISETP.GE.AND P2, PT, R4, 0x9, PT ;  /* 0x000000090400780c */ /* 0x000fe20003f46270 */
[----:B------:R-:W-:-:S03]  /*20c0*/  @!P5 IMAD R161, R120, R152, R23 ;  /* 0x0000009878a1d224 */ /* 0x000fc600078e0217 */
[C---:B------:R-:W-:Y:S02]  /*20d0*/  ISETP.LT.OR P3, PT, R0.reuse, 0x1, !P2 ;  /* 0x000000010000780c */ /* 0x040fe40005761670 */
[----:B------:R1:W-:Y:S01]  /*20e0*/  @!P5 STG.E.U8 desc[UR36][R12.64], R161 ;  /* 0x000000a10c00d986 */ /* 0x0003e2000c101124 */
[----:B------:R-:W-:Y:S01]  /*20f0*/  ISETP.LT.OR P0, PT, R0, 0x2, !P2 ;  /* 0x000000020000780c */ /* 0x000fe20005701670 */
[----:B------:R-:W-:-:S12]  /*2100*/  @P4 BRA `(.L_x_34) ;  /* 0x00000000000c4947 */ /* 0x000fd80003800000 */
[----:B------:R-:W2:Y:S02]  /*2110*/  LDG.E.U8 R160, desc[UR36][R164.64+0x1] ;  /* 0x00000124a4a07981 */ /* 0x000ea4000c1e1100 */
[----:B--2---:R-:W-:-:S05]  /*2120*/  PRMT R120, R160, 0x8880, RZ ;  /* 0x00008880a0787816 */ /* 0x004fca00000000ff */
[----:B------:R-:W-:-:S07]  /*2130*/  IMAD R23, R120, R153, RZ ;  /* 0x0000009978177224 */ /* 0x000fce00078e02ff */
.L_x_34:
[----:B------:R-:W-:Y:S05]  /*2140*/  BSYNC B1 ;  /* 0x0000000000017941 */ /* 0x000fea0003800000 */
.L_x_33:
[----:B-1----:R-:W-:Y:S01]  /*2150*/  @!P4 IMAD R161, R121, R152, R23 ;  /* 0x0000009879a1c224 */ /* 0x002fe200078e0217 */
[----:B------:R-:W-:Y:S01]  /*2160*/  @!P3 IADD3 R120, P5, R12, R158, RZ ;  /* 0x0000009e0c78b210 */ /* 0x000fe20007fbe0ff */
[----:B------:R-:W-:Y:S03]  /*2170*/  BSSY B1, `(.L_x_35) ;  /* 0x0000007000017945 */ /* 0x000fe60003800000 */
[----:B------:R1:W-:Y:S01]  /*2180*/  @!P4 STG.E.U8 desc[UR36][R12.64+0x1], R161 ;  /* 0x000001a10c00c986 */ /* 0x0003e2000c101124 */
[----:B------:R-:W-:Y:S01]  /*2190*/  @!P3 IMAD.X R121, R13, 0x1, R155, P5 ;  /* 0x000000010d79b824 */ /* 0x000fe200028e069b */
[----:B------:R-:W-:Y:S07]  /*21a0*/  @P3 BRA `(.L_x_36) ;  /* 0x00000000000c3947 */ /* 0x000fee0003800000 */
[----:B------:R-:W2:Y:S02]  /*21b0*/  LDG.E.U8 R160, desc[UR36][R166.64] ;  /* 0x00000024a6a07981 */ /* 0x000ea4000c1e1100 */
[----:B--2---:R-:W-:-:S05]  /*21c0*/  PRMT R168, R160, 0x8880, RZ ;  /* 0x00008880a0a87816 */ /* 0x004fca00000000ff */
[----:B------:R-:W-:-:S07]  /*21d0*/  IMAD R23, R168, R153, RZ ;  /* 0x00000099a8177224 */ /* 0x000fce00078e02ff */
.L_x_36:
[----:B------:R-:W-:Y:S05]  /*21e0*/  BSYNC B1 ;  /* 0x0000000000017941 */ /* 0x000fea0003800000 */
.L_x_35:
[----:B-1----:R-:W-:Y:S01]  /*21f0*/  @!P3 IMAD R161, R122, R152, R23 ;  /* 0x000000987aa1b224 */ /* 0x002fe200078e0217 */
[----:B------:R-:W-:Y:S01]  /*2200*/  BSSY B1, `(.L_x_37) ;  /* 0x000000a000017945 */ /* 0x000fe20003800000 */
[C---:B------:R-:W-:Y:S02]  /*2210*/  ISETP.LT.OR P5, PT, R0.reuse, 0x9, !P1 ;  /* 0x000000090000780c */ /* 0x040fe40004fa1670 */
[----:B------:R-:W-:Y:S01]  /*2220*/  ISETP.LT.OR P4, PT, R0, 0xa, !P1 ;  /* 0x0000000a0000780c */ /* 0x000fe20004f81670 */
[----:B------:R1:W-:Y:S01]  /*2230*/  @!P3 STG.E.U8 desc[UR36][R120.64], R161 ;  /* 0x000000a17800b986 */ /* 0x0003e2000c101124 */
[----:B------:R-:W-:-:S05]  /*2240*/  @!P0 IADD3 R168, P3, R12, R158, RZ ;  /* 0x0000009e0ca88210 */ /* 0x000fca0007f7e0ff */
[----:B------:R-:W-:Y:S01]  /*2250*/  @!P0 IMAD.X R169, R13, 0x1, R155, P3 ;  /* 0x000000010da98824 */ /* 0x000fe200018e069b */
[----:B------:R-:W-:Y:S07]  /*2260*/  @P0 BRA `(.L_x_38) ;  /* 0x00000000000c0947 */ /* 0x000fee0003800000 */
[----:B------:R-:W1:Y:S02]  /*2270*/  LDG.E.U8 R160, desc[UR36][R166.64+0x1] ;  /* 0x00000124a6a07981 */ /* 0x000e64000c1e1100 */
[----:B-1----:R-:W-:-:S05]  /*2280*/  PRMT R120, R160, 0x8880, RZ ;  /* 0x00008880a0787816 */ /* 0x002fca00000000ff */
[----:B------:R-:W-:-:S07]  /*2290*/  IMAD R23, R120, R153, RZ ;  /* 0x0000009978177224 */ /* 0x000fce00078e02ff */
.L_x_38:
[----:B------:R-:W-:Y:S05]  /*22a0*/  BSYNC B1 ;  /* 0x0000000000017941 */ /* 0x000fea0003800000 */
.L_x_37:
[----:B------:R-:W-:Y:S01]  /*22b0*/  @!P0 IMAD R123, R123, R152, R23 ;  /* 0x000000987b7b8224 */ /* 0x000fe200078e0217 */
[----:B------:R-:W-:Y:S04]  /*22c0*/  BSSY B1, `(.L_x_39) ;  /* 0x0000006000017945 */ /* 0x000fe80003800000 */
[----:B------:R2:W-:Y:S01]  /*22d0*/  @!P0 STG.E.U8 desc[UR36][R168.64+0x1], R123 ;  /* 0x0000017ba8008986 */ /* 0x0005e2000c101124 */
[----:B------:R-:W-:Y:S05]  /*22e0*/  @P5 BRA `(.L_x_40) ;  /* 0x00000000000c5947 */ /* 0x000fea0003800000 */
[----:B------:R-:W1:Y:S02]  /*22f0*/  LDG.E.U8 R160, desc[UR36][R164.64+0x8] ;  /* 0x00000824a4a07981 */ /* 0x000e64000c1e1100 */
[----:B-1----:R-:W-:-:S05]  /*2300*/  PRMT R120, R160, 0x8880, RZ ;  /* 0x00008880a0787816 */ /* 0x002fca00000000ff */
[----:B------:R-:W-:-:S07]  /*2310*/  IMAD R23, R120, R153, RZ ;  /* 0x0000009978177224 */ /* 0x000fce00078e02ff */
.L_x_40:
[----:B------:R-:W-:Y:S05]  /*2320*/  BSYNC B1 ;  /* 0x0000000000017941 */ /* 0x000fea0003800000 */
.L_x_39:
[----:B-1----:R-:W-:Y:S01]  /*2330*/  @!P5 IMAD R121, R124, R152, R23 ;  /* 0x000000987c79d224 */ /* 0x002fe200078e0217 */
[----:B------:R-:W-:Y:S04]  /*2340*/  BSSY B1, `(.L_x_41) ;  /* 0x0000006000017945 */ /* 0x000fe80003800000 */
[----:B------:R1:W-:Y:S01]  /*2350*/  @!P5 STG.E.U8 desc[UR36][R12.64+0x8], R121 ;  /* 0x000008790c00d986 */ /* 0x0003e2000c101124 */
[----:B------:R-:W-:Y:S05]  /*2360*/  @P4 BRA `(.L_x_42) ;  /* 0x00000000000c4947 */ /* 0x000fea0003800000 */
[----:B------:R-:W3:Y:S02]  /*2370*/  LDG.E.U8 R160, desc[UR36][R164.64+0x9] ;  /* 0x00000924a4a07981 */ /* 0x000ee4000c1e1100 */
[----:B---3--:R-:W-:-:S05]  /*2380*/  PRMT R120, R160, 0x8880, RZ ;  /* 0x00008880a0787816 */ /* 0x008fca00000000ff */
[----:B------:R-:W-:-:S07]  /*2390*/  IMAD R23, R120, R153, RZ ;  /* 0x0000009978177224 */ /* 0x000fce00078e02ff */
.L_x_42:
[----:B------:R-:W-:Y:S05]  /*23a0*/  BSYNC B1 ;  /* 0x0000000000017941 */ /* 0x000fea0003800000 */
.L_x_41:
[C---:B------:R-:W-:Y:S01]  /*23b0*/  ISETP.LT.OR P3, PT, R0.reuse, 0x9, !P2 ;  /* 0x000000090000780c */ /* 0x040fe20005761670 */
[----:B------:R-:W-:Y:S01]  /*23c0*/  @!P4 IMAD R125, R125, R152, R23 ;  /* 0x000000987d7dc224 */ /* 0x000fe200078e0217 */
[----:B------:R-:W-:Y:S01]  /*23d0*/  BSSY B1, `(.L_x_43) ;  /* 0x000000a000017945 */ /* 0x000fe20003800000 */
[C---:B------:R-:W-:Y:S02]  /*23e0*/  ISETP.LT.OR P5, PT, R0.reuse, 0xa, !P2 ;  /* 0x0000000a0000780c */ /* 0x040fe400057a1670 */
[----:B------:R-:W-:Y:S01]  /*23f0*/  ISETP.LT.OR P0, PT, R0, 0x11, !P1 ;  /* 0x000000110000780c */ /* 0x000fe20004f01670 */
[----:B------:R3:W-:Y:S01]  /*2400*/  @!P4 STG.E.U8 desc[UR36][R12.64+0x9], R125 ;  /* 0x0000097d0c00c986 */ /* 0x0007e2000c101124 */
[----:B------:R-:W-:-:S05]  /*2410*/  IADD3 R120, P4, R12, R158, RZ ;  /* 0x0000009e0c787210 */ /* 0x000fca0007f9e0ff */
[----:B-1----:R-:W-:Y:S01]  /*2420*/  IMAD.X R121, R13, 0x1, R155, P4 ;  /* 0x000000010d797824 */ /* 0x002fe200020e069b */
[----:B------:R-:W-:Y:S07]  /*2430*/  @P3 BRA `(.L_x_44) ;  /* 0x00000000000c3947 */ /* 0x000fee0003800000 */
[----:B------:R-:W4:Y:S02]  /*2440*/  LDG.E.U8 R160, desc[UR36][R166.64+0x8] ;  /* 0x00000824a6a07981 */ /* 0x000f24000c1e1100 */
[----:B----4-:R-:W-:-:S05]  /*2450*/  PRMT R122, R160, 0x8880, RZ ;  /* 0x00008880a07a7816 */ /* 0x010fca00000000ff */
[----:B------:R-:W-:-:S07]  /*2460*/  IMAD R23, R122, R153, RZ ;  /* 0x000000997a177224 */ /* 0x000fce00078e02ff */
.L_x_44:
[----:B------:R-:W-:Y:S05]  /*2470*/  BSYNC B1 ;  /* 0x0000000000017941 */ /* 0x000fea0003800000 */
.L_x_43:
[----:B--2---:R-:W-:Y:S01]  /*2480*/  @!P3 IMAD R123, R126, R152, R23 ;  /* 0x000000987e7bb224 */ /* 0x004fe200078e0217 */
[----:B------:R-:W-:Y:S04]  /*2490*/  BSSY B1, `(.L_x_45) ;  /* 0x0000006000017945 */ /* 0x000fe80003800000 */
[----:B------:R1:W-:Y:S01]  /*24a0*/  @!P3 STG.E.U8 desc[UR36][R120.64+0x8], R123 ;  /* 0x0000087b7800b986 */ /* 0x0003e2000c101124 */
[----:B------:R-:W-:Y:S05]  /*24b0*/  @P5 BRA `(.L_x_46) ;  /* 0x00000000000c5947 */ /* 0x000fea0003800000 */
[----:B------:R-:W2:Y:S02]  /*24c0*/  LDG.E.U8 R160, desc[UR36][R166.64+0x9] ;  /* 0x00000924a6a07981 */ /* 0x000ea4000c1e1100 */
[----:B--2---:R-:W-:-:S05]  /*24d0*/  PRMT R122, R160, 0x8880, RZ ;  /* 0x00008880a07a7816 */ /* 0x004fca00000000ff */
[----:B------:R-:W-:-:S07]  /*24e0*/  IMAD R23, R122, R153, RZ ;  /* 0x000000997a177224 */ /* 0x000fce00078e02ff */
.L_x_46:
[----:B------:R-:W-:Y:S05]  /*24f0*/  BSYNC B1 ;  /* 0x0000000000017941 */ /* 0x000fea0003800000 */
.L_x_45:
[----:B------:R-:W-:Y:S01]  /*2500*/  @!P5 IMAD R127, R127, R152, R23 ;  /* 0x000000987f7fd224 */ /* 0x000fe200078e0217 */
[----:B------:R-:W-:Y:S04]  /*2510*/  BSSY B1, `(.L_x_47) ;  /* 0x0000006000017945 */ /* 0x000fe80003800000 */
[----:B------:R2:W-:Y:S01]  /*2520*/  @!P5 STG.E.U8 desc[UR36][R120.64+0x9], R127 ;  /* 0x0000097f7800d986 */ /* 0x0005e2000c101124 */
[----:B------:R-:W-:Y:S05]  /*2530*/  @P0 BRA `(.L_x_48) ;  /* 0x00000000000c0947 */ /* 0x000fea0003800000 */
[----:B------:R-:W4:Y:S02]  /*2540*/  LDG.E.U8 R160, desc[UR36][R164.64+0x10] ;  /* 0x00001024a4a07981 */ /* 0x000f24000c1e1100 */
[----:B----4-:R-:W-:-:S05]  /*2550*/  PRMT R122, R160, 0x8880, RZ ;  /* 0x00008880a07a7816 */ /* 0x010fca00000000ff */
[----:B------:R-:W-:-:S07]  /*2560*/  IMAD R23, R122, R153, RZ ;  /* 0x000000997a177224 */ /* 0x000fce00078e02ff */
.L_x_48:
[----:B------:R-:W-:Y:S05]  /*2570*/  BSYNC B1 ;  /* 0x0000000000017941 */ /* 0x000fea0003800000 */
.L_x_47:
[----:B------:R-:W-:Y:S01]  /*2580*/  ISETP.LT.OR P4, PT, R0, 0x12, !P1 ;  /* 0x000000120000780c */ /* 0x000fe20004f81670 */
[----:B-1----:R-:W-:Y:S01]  /*2590*/  @!P0 IMAD R123, R128, R152, R23 ;  /* 0x00000098807b8224 */ /* 0x002fe200078e0217 */
[----:B------:R-:W-:Y:S01]  /*25a0*/  BSSY B1, `(.L_x_49) ;  /* 0x0000009000017945 */ /* 0x000fe20003800000 */
[C---:B------:R-:W-:Y:S02]  /*25b0*/  ISETP.LT.OR P3, PT, R0.reuse, 0x11, !P2 ;  /* 0x000000110000780c */ /* 0x040fe40005761670 */
[C---:B------:R-:W-:Y:S01]  /*25c0*/  ISETP.LT.OR P5, PT, R0.reuse, 0x12, !P2 ;  /* 0x000000120000780c */ /* 0x040fe200057a1670 */
[----:B------:R1:W-:Y:S01]  /*25d0*/  @!P0 STG.E.U8 desc[UR36][R12.64+0x10], R123 ;  /* 0x0000107b0c008986 */ /* 0x0003e2000c101124 */
[----:B------:R-:W-:-:S06]  /*25e0*/  ISETP.LT.OR P0, PT, R0, 0x19, !P1 ;  /* 0x000000190000780c */ /* 0x000fcc0004f01670 */
[----:B------:R-:W-:Y:S07]  /*25f0*/  @P4 BRA `(.L_x_50) ;  /* 0x00000000000c4947 */ /* 0x000fee0003800000 */
[----:B------:R-:W4:Y:S02]  /*2600*/  LDG.E.U8 R160, desc[UR36][R164.64+0x11] ;  /* 0x00001124a4a07981 */ /* 0x000f24000c1e1100 */
[----:B----4-:R-:W-:-:S05]  /*2610*/  PRMT R122, R160, 0x8880, RZ ;  /* 0x00008880a07a7816 */ /* 0x010fca00000000ff */
[----:B------:R-:W-:-:S07]  /*2620*/  IMAD R23, R122, R153, RZ ;  /* 0x000000997a177224 */ /* 0x000fce00078e02ff */
.L_x_50:
[----:B------:R-:W-:Y:S05]  /*2630*/  BSYNC B1 ;  /* 0x0000000000017941 */ /* 0x000fea0003800000 */
.L_x_49:
[----:B------:R-:W-:Y:S01]  /*2640*/  @!P4 IMAD R129, R129, R152, R23 ;  /* 0x000000988181c224 */ /* 0x000fe200078e0217 */
[----:B------:R-:W-:Y:S04]  /*2650*/  BSSY B1, `(.L_x_51) ;  /* 0x0000006000017945 */ /* 0x000fe80003800000 */
[----:B------:R4:W-:Y:S01]  /*2660*/  @!P4 STG.E.U8 desc[UR36][R12.64+0x11], R129 ;  /* 0x000011810c00c986 */ /* 0x0009e2000c101124 */
[----:B------:R-:W-:Y:S05]  /*2670*/  @P3 BRA `(.L_x_52) ;  /* 0x00000000000c3947 */ /* 0x000fea0003800000 */
[----:B------:R-:W5:Y:S02]  /*2680*/  LDG.E.U8 R160, desc[UR36][R166.64+0x10] ;  /* 0x00001024a6a07981 */ /* 0x000f64000c1e1100 */
[----:B-----5:R-:W-:-:S05]  /*2690*/  PRMT R122, R160, 0x8880, RZ ;  /* 0x00008880a07a7816 */ /* 0x020fca00000000ff */
[----:B------:R-:W-:-:S07]  /*26a0*/  IMAD R23, R122, R153, RZ ;  /* 0x000000997a177224 */ /* 0x000fce00078e02ff */
.L_x_52:
[----:B------:R-:W-:Y:S05]  /*26b0*/  BSYNC B1 ;  /* 0x0000000000017941 */ /* 0x000fea0003800000 */
.L_x_51:
[----:B-1----:R-:W-:Y:S01]  /*26c0*/  @!P3 IMAD R123, R130, R152, R23 ;  /* 0x00000098827bb224 */ /* 0x002fe200078e0217 */
[----:B------:R-:W-:Y:S04]  /*26d0*/  BSSY B1, `(.L_x_53) ;  /* 0x0000006000017945 */ /* 0x000fe80003800000 */
[----:B------:R1:W-:Y:S01]  /*26e0*/  @!P3 STG.E.U8 desc[UR36][R120.64+0x10], R123 ;  /* 0x0000107b7800b986 */ /* 0x0003e2000c101124 */
[----:B------:R-:W-:Y:S05]  /*26f0*/  @P5 BRA `(.L_x_54) ;  /* 0x00000000000c5947 */ /* 0x000fea0003800000 */
[----:B------:R-:W5:Y:S02]  /*2700*/  LDG.E.U8 R160, desc[UR36][R166.64+0x11] ;  /* 0x00001124a6a07981 */ /* 0x000f64000c1e1100 */
[----:B-----5:R-:W-:-:S05]  /*2710*/  PRMT R122, R160, 0x8880, RZ ;  /* 0x00008880a07a7816 */ /* 0x020fca00000000ff */
[----:B------:R-:W-:-:S07]  /*2720*/  IMAD R23, R122, R153, RZ ;  /* 0x000000997a177224 */ /* 0x000fce00078e02ff */
.L_x_54:
[----:B------:R-:W-:Y:S05]  /*2730*/  BSYNC B1 ;  /* 0x0000000000017941 */ /* 0x000fea0003800000 */
.L_x_53:
[----:B------:R-:W-:Y:S01]  /*2740*/  @!P5 IMAD R131, R131, R152, R23 ;  /* 0x000000988383d224 */ /* 0x000fe200078e0217 */
[----:B------:R-:W-:Y:S04]  /*2750*/  BSSY B1, `(.L_x_55) ;  /* 0x0000006000017945 */ /* 0x000fe80003800000 */
[----:B------:R0:W-:Y:S01]  /*2760*/  @!P5 STG.E.U8 desc[UR36][R120.64+0x11], R131 ;  /* 0x000011837800d986 */ /* 0x0001e2000c101124 */
[----:B------:R-:W-:Y:S05]  /*2770*/  @P0 BRA `(.L_x_56) ;  /* 0x00000000000c0947 */ /* 0x000fea0003800000 */
[----:B------:R-:W5:Y:S02]  /*2780*/  LDG.E.U8 R160, desc[UR36][R164.64+0x18] ;  /* 0x00001824a4a07981 */ /* 0x000f64000c1e1100 */
[----:B-----5:R-:W-:-:S05]  /*2790*/  PRMT R122, R160, 0x8880, RZ ;  /* 0x00008880a07a7816 */ /* 0x020fca00000000ff */
[----:B------:R-:W-:-:S07]  /*27a0*/  IMAD R23, R122, R153, RZ ;  /* 0x000000997a177224 */ /* 0x000fce00078e02ff */
.L_x_56:
[----:B------:R-:W-:Y:S05]  /*27b0*/  BSYNC B1 ;  /* 0x0000000000017941 */ /* 0x000fea0003800000 */
.L_x_55:
        /* <DEDUP_REMOVED lines=8> */
[----:B------:R-:W5:Y:S02]  /*2840*/  LDG.E.U8 R160, desc[UR36][R164.64+0x19] ;  /* 0x00001924a4a07981 */ /* 0x000f64000c1e1100 */
[----:B-----5:R-:W-:-:S05]  /*2850*/  PRMT R122, R160, 0x8880, RZ ;  /* 0x00008880a07a7816 */ /* 0x020fca00000000ff */
[----:B------:R-:W-:-:S07]  /*2860*/  IMAD R23, R122, R153, RZ ;  /* 0x000000997a177224 */ /* 0x000fce00078e02ff */
.L_x_58:
[----:B------:R-:W-:Y:S05]  /*2870*/  BSYNC B1 ;  /* 0x0000000000017941 */ /* 0x000fea0003800000 */
.L_x_57:
[----:B------:R-:W-:Y:S01]  /*2880*/  @!P4 IMAD R133, R133, R152, R23 ;  /* 0x000000988585c224 */ /* 0x000fe200078e0217 */
[----:B------:R-:W-:Y:S04]  /*2890*/  BSSY B1, `(.L_x_59) ;  /* 0x0000006000017945 */ /* 0x000fe80003800000 */
[----:B------:R0:W-:Y:S01]  /*28a0*/  @!P4 STG.E.U8 desc[UR36][R12.64+0x19], R133 ;  /* 0x000019850c00c986 */ /* 0x0001e2000c101124 */
[----:B------:R-:W-:Y:S05]  /*28b0*/  @P3 BRA `(.L_x_60) ;  /* 0x00000000000c3947 */ /* 0x000fea0003800000 */
[----:B------:R-:W5:Y:S02]  /*28c0*/  LDG.E.U8 R160, desc[UR36][R166.64+0x18] ;  /* 0x00001824a6a07981 */ /* 0x000f64000c1e1100 */
[----:B-----5:R-:W-:-:S05]  /*28d0*/  PRMT R122, R160, 0x8880, RZ ;  /* 0x00008880a07a7816 */ /* 0x020fca00000000ff */
[----:B------:R-:W-:-:S07]  /*28e0*/  IMAD R23, R122, R153, RZ ;  /* 0x000000997a177224 */ /* 0x000fce00078e02ff */
.L_x_60:
[----:B------:R-:W-:Y:S05]  /*28f0*/  BSYNC B1 ;  /* 0x0000000000017941 */ /* 0x000fea0003800000 */
.L_x_59:
[----:B-1----:R-:W-:Y:S01]  /*2900*/  @!P3 IMAD R123, R134, R152, R23 ;  /* 0x00000098867bb224 */ /* 0x002fe200078e0217 */
[----:B------:R-:W-:Y:S04]  /*2910*/  BSSY B1, `(.L_x_61) ;  /* 0x0000006000017945 */ /* 0x000fe80003800000 */
[----:B------:R1:W-:Y:S01]  /*2920*/  @!P3 STG.E.U8 desc[UR36][R120.64+0x18], R123 ;  /* 0x0000187b7800b986 */ /* 0x0003e2000c101124 */
[----:B------:R-:W-:Y:S05]  /*2930*/  @P5 BRA `(.L_x_62) ;  /* 0x00000000000c5947 */ /* 0x000fea0003800000 */
[----:B------:R-:W5:Y:S02]  /*2940*/  LDG.E.U8 R160, desc[UR36][R166.64+0x19] ;  /* 0x00001924a6a07981 */ /* 0x000f64000c1e1100 */
[----:B-----5:R-:W-:-:S05]  /*2950*/  PRMT R122, R160, 0x8880, RZ ;  /* 0x00008880a07a7816 */ /* 0x020fca00000000ff */
[----:B------:R-:W-:-:S07]  /*2960*/  IMAD R23, R122, R153, RZ ;  /* 0x000000997a177224 */ /* 0x000fce00078e02ff */
.L_x_62:
[----:B------:R-:W-:Y:S05]  /*2970*/  BSYNC B1 ;  /* 0x0000000000017941 */ /* 0x000fea0003800000 */
.L_x_61:
[----:B------:R-:W-:Y:S01]  /*2980*/  @!P5 IMAD R135, R135, R152, R23 ;  /* 0x000000988787d224 */ /* 0x000fe200078e0217 */
[----:B------:R-:W-:Y:S04]  /*2990*/  BSSY B1, `(.L_x_63) ;  /* 0x0000006000017945 */ /* 0x000fe80003800000 */
[----:B------:R0:W-:Y:S01]  /*29a0*/  @!P5 STG.E.U8 desc[UR36][R120.64+0x19], R135 ;  /* 0x000019877800d986 */ /* 0x0001e2000c101124 */
[----:B------:R-:W-:Y:S05]  /*29b0*/  @P0 BRA `(.L_x_64) ;  /* 0x00000000000c0947 */ /* 0x000fea0003800000 */
[----:B------:R-:W5:Y:S02]  /*29c0*/  LDG.E.U8 R160, desc[UR36][R164.64+0x20] ;  /* 0x00002024a4a07981 */ /* 0x000f64000c1e1100 */
[----:B-----5:R-:W-:-:S05]  /*29d0*/  PRMT R122, R160, 0x8880, RZ ;  /* 0x00008880a07a7816 */ /* 0x020fca00000000ff */
[----:B------:R-:W-:-:S07]  /*29e0*/  IMAD R23, R122, R153, RZ ;  /* 0x000000997a177224 */ /* 0x000fce00078e02ff */
.L_x_64:
[----:B------:R-:W-:Y:S05]  /*29f0*/  BSYNC B1 ;  /* 0x0000000000017941 */ /* 0x000fea0003800000 */
.L_x_63:
        /* <DEDUP_REMOVED lines=11> */
.L_x_66:
[----:B------:R-:W-:Y:S05]  /*2ab0*/  BSYNC B1 ;  /* 0x0000000000017941 */ /* 0x000fea0003800000 */
.L_x_65:
[----:B------:R-:W-:Y:S01]  /*2ac0*/  @!P4 IMAD R137, R137, R152, R23 ;  /* 0x000000988989c224 */ /* 0x000fe200078e0217 */
[----:B------:R-:W-:Y:S04]  /*2ad0*/  BSSY B1, `(.L_x_67) ;  /* 0x0000006000017945 */ /* 0x000fe80003800000 */
[----:B------:R0:W-:Y:S01]  /*2ae0*/  @!P4 STG.E.U8 desc[UR36][R12.64+0x21], R137 ;  /* 0x000021890c00c986 */ /* 0x0001e2000c101124 */
[----:B------:R-:W-:Y:S05]  /*2af0*/  @P3 BRA `(.L_x_68) ;  /* 0x00000000000c3947 */ /* 0x000fea0003800000 */
[----:B------:R-:W5:Y:S02]  /*2b00*/  LDG.E.U8 R160, desc[UR36][R166.64+0x20] ;  /* 0x00002024a6a07981 */ /* 0x000f64000c1e1100 */
[----:B-----5:R-:W-:-:S05]  /*2b10*/  PRMT R122, R160, 0x8880, RZ ;  /* 0x00008880a07a7816 */ /* 0x020fca00000000ff */
[----:B------:R-:W-:-:S07]  /*2b20*/  IMAD R23, R122, R153, RZ ;  /* 0x000000997a177224 */ /* 0x000fce00078e02ff */
.L_x_68:
[----:B------:R-:W-:Y:S05]  /*2b30*/  BSYNC B1 ;  /* 0x0000000000017941 */ /* 0x000fea0003800000 */
.L_x_67:
[----:B-1----:R-:W-:Y:S01]  /*2b40*/  @!P3 IMAD R123, R138, R152, R23 ;  /* 0x000000988a7bb224 */ /* 0x002fe200078e0217 */
[----:B------:R-:W-:Y:S04]  /*2b50*/  BSSY B1, `(.L_x_69) ;  /* 0x0000006000017945 */ /* 0x000fe80003800000 */
[----:B------:R1:W-:Y:S01]  /*2b60*/  @!P3 STG.E.U8 desc[UR36][R120.64+0x20], R123 ;  /* 0x0000207b7800b986 */ /* 0x0003e2000c101124 */
[----:B------:R-:W-:Y:S05]  /*2b70*/  @P5 BRA `(.L_x_70) ;  /* 0x00000000000c5947 */ /* 0x000fea0003800000 */
[----:B------:R-:W5:Y:S02]  /*2b80*/  LDG.E.U8 R160, desc[UR36][R166.64+0x21] ;  /* 0x00002124a6a07981 */ /* 0x000f64000c1e1100 */
[----:B-----5:R-:W-:-:S05]  /*2b90*/  PRMT R122, R160, 0x8880, RZ ;  /* 0x00008880a07a7816 */ /* 0x020fca00000000ff */
[----:B------:R-:W-:-:S07]  /*2ba0*/  IMAD R23, R122, R153, RZ ;  /* 0x000000997a177224 */ /* 0x000fce00078e02ff */
.L_x_70:
[----:B------:R-:W-:Y:S05]  /*2bb0*/  BSYNC B1 ;  /* 0x0000000000017941 */ /* 0x000fea0003800000 */
.L_x_69:
[----:B------:R-:W-:Y:S01]  /*2bc0*/  @!P5 IMAD R139, R139, R152, R23 ;  /* 0x000000988b8bd224 */ /* 0x000fe200078e0217 */
[----:B------:R-:W-:Y:S04]  /*2bd0*/  BSSY B1, `(.L_x_71) ;  /* 0x0000006000017945 */ /* 0x000fe80003800000 */
[----:B------:R0:W-:Y:S01]  /*2be0*/  @!P5 STG.E.U8 desc[UR36][R120.64+0x21], R139 ;  /* 0x0000218b7800d986 */ /* 0x0001e2000c101124 */
[----:B------:R-:W-:Y:S05]  /*2bf0*/  @P0 BRA `(.L_x_72) ;  /* 0x00000000000c0947 */ /* 0x000fea0003800000 */
[----:B------:R-:W5:Y:S02]  /*2c00*/  LDG.E.U8 R160, desc[UR36][R164.64+0x28] ;  /* 0x00002824a4a07981 */ /* 0x000f64000c1e1100 */
[----:B-----5:R-:W-:-:S05]  /*2c10*/  PRMT R122, R160, 0x8880, RZ ;  /* 0x00008880a07a7816 */ /* 0x020fca00000000ff */
[----:B------:R-:W-:-:S07]  /*2c20*/  IMAD R23, R122, R153, RZ ;  /* 0x000000997a177224 */ /* 0x000fce00078e02ff */
.L_x_72:
[----:B------:R-:W-:Y:S05]  /*2c30*/  BSYNC B1 ;  /* 0x0000000000017941 */ /* 0x000fea0003800000 */
.L_x_71:
        /* <DEDUP_REMOVED lines=11> */
.L_x_74:
[----:B------:R-:W-:Y:S05]  /*2cf0*/  BSYNC B1 ;  /* 0x0000000000017941 */ /* 0x000fea0003800000 */
.L_x_73:
[----:B------:R-:W-:Y:S01]  /*2d00*/  @!P4 IMAD R141, R141, R152, R23 ;  /* 0x000000988d8dc224 */ /* 0x000fe200078e0217 */
[----:B------:R-:W-:Y:S04]  /*2d10*/  BSSY B1, `(.L_x_75) ;  /* 0x0000006000017945 */ /* 0x000fe80003800000 */
[----:B------:R0:W-:Y:S01]  /*2d20*/  @!P4 STG.E.U8 desc[UR36][R12.64+0x29], R141 ;  /* 0x0000298d0c00c986 */ /* 0x0001e2000c101124 */
[----:B------:R-:W-:Y:S05]  /*2d30*/  @P3 BRA `(.L_x_76) ;  /* 0x00000000000c3947 */ /* 0x000fea0003800000 */
[----:B------:R-:W5:Y:S02]  /*2d40*/  LDG.E.U8 R160, desc[UR36][R166.64+0x28] ;  /* 0x00002824a6a07981 */ /* 0x000f64000c1e1100 */
[----:B-----5:R-:W-:-:S05]  /*2d50*/  PRMT R122, R160, 0x8880, RZ ;  /* 0x00008880a07a7816 */ /* 0x020fca00000000ff */
[----:B------:R-:W-:-:S07]  /*2d60*/  IMAD R23, R122, R153, RZ ;  /* 0x000000997a177224 */ /* 0x000fce00078e02ff */
.L_x_76:
[----:B------:R-:W-:Y:S05]  /*2d70*/  BSYNC B1 ;  /* 0x0000000000017941 */ /* 0x000fea0003800000 */
.L_x_75:
[----:B-1----:R-:W-:Y:S01]  /*2d80*/  @!P3 IMAD R123, R142, R152, R23 ;  /* 0x000000988e7bb224 */ /* 0x002fe200078e0217 */
[----:B------:R-:W-:Y:S04]  /*2d90*/  BSSY B1, `(.L_x_77) ;  /* 0x0000006000017945 */ /* 0x000fe80003800000 */
[----:B------:R1:W-:Y:S01]  /*2da0*/  @!P3 STG.E.U8 desc[UR36][R120.64+0x28], R123 ;  /* 0x0000287b7800b986 */ /* 0x0003e2000c101124 */
[----:B------:R-:W-:Y:S05]  /*2db0*/  @P5 BRA `(.L_x_78) ;  /* 0x00000000000c5947 */ /* 0x000fea0003800000 */
[----:B------:R-:W5:Y:S02]  /*2dc0*/  LDG.E.U8 R160, desc[UR36][R166.64+0x29] ;  /* 0x00002924a6a07981 */ /* 0x000f64000c1e1100 */
[----:B-----5:R-:W-:-:S05]  /*2dd0*/  PRMT R122, R160, 0x8880, RZ ;  /* 0x00008880a07a7816 */ /* 0x020fca00000000ff */
[----:B------:R-:W-:-:S07]  /*2de0*/  IMAD R23, R122, R153, RZ ;  /* 0x000000997a177224 */ /* 0x000fce00078e02ff */
.L_x_78:
[----:B------:R-:W-:Y:S05]  /*2df0*/  BSYNC B1 ;  /* 0x0000000000017941 */ /* 0x000fea0003800000 */
.L_x_77:
[----:B------:R-:W-:Y:S01]  /*2e00*/  @!P5 IMAD R143, R143, R152, R23 ;  /* 0x000000988f8fd224 */ /* 0x000fe200078e0217 */
[----:B------:R-:W-:Y:S04]  /*2e10*/  BSSY B1, `(.L_x_79) ;  /* 0x0000006000017945 */ /* 0x000fe80003800000 */
[----:B------:R0:W-:Y:S01]  /*2e20*/  @!P5 STG.E.U8 desc[UR36][R120.64+0x29], R143 ;  /* 0x0000298f7800d986 */ /* 0x0001e2000c101124 */
[----:B------:R-:W-:Y:S05]  /*2e30*/  @P0 BRA `(.L_x_80) ;  /* 0x00000000000c0947 */ /* 0x000fea0003800000 */
[----:B------:R-:W5:Y:S02]  /*2e40*/  LDG.E.U8 R160, desc[UR36][R164.64+0x30] ;  /* 0x00003024a4a07981 */ /* 0x000f64000c1e1100 */
[----:B-----5:R-:W-:-:S05]  /*2e50*/  PRMT R122, R160, 0x8880, RZ ;  /* 0x00008880a07a7816 */ /* 0x020fca00000000ff */
[----:B------:R-:W-:-:S07]  /*2e60*/  IMAD R23, R122, R153, RZ ;  /* 0x000000997a177224 */ /* 0x000fce00078e02ff */
.L_x_80:
[----:B------:R-:W-:Y:S05]  /*2e70*/  BSYNC B1 ;  /* 0x0000000000017941 */ /* 0x000fea0003800000 */
.L_x_79:
        /* <DEDUP_REMOVED lines=11> */
.L_x_82:
[----:B------:R-:W-:Y:S05]  /*2f30*/  BSYNC B1 ;  /* 0x0000000000017941 */ /* 0x000fea0003800000 */
.L_x_81:
[----:B------:R-:W-:Y:S01]  /*2f40*/  @!P5 IMAD R145, R145, R152, R23 ;  /* 0x000000989191d224 */ /* 0x000fe200078e0217 */
[----:B------:R-:W-:Y:S04]  /*2f50*/  BSSY B1, `(.L_x_83) ;  /* 0x0000006000017945 */ /* 0x000fe80003800000 */
[----:B------:R0:W-:Y:S01]  /*2f60*/  @!P5 STG.E.U8 desc[UR36][R12.64+0x31], R145 ;  /* 0x000031910c00d986 */ /* 0x0001e2000c101124 */
[----:B------:R-:W-:Y:S05]  /*2f70*/  @P4 BRA `(.L_x_84) ;  /* 0x00000000000c4947 */ /* 0x000fea0003800000 */
[----:B------:R-:W5:Y:S02]  /*2f80*/  LDG.E.U8 R160, desc[UR36][R166.64+0x30] ;  /* 0x00003024a6a07981 */ /* 0x000f64000c1e1100 */
[----:B-----5:R-:W-:-:S05]  /*2f90*/  PRMT R122, R160, 0x8880, RZ ;  /* 0x00008880a07a7816 */ /* 0x020fca00000000ff */
[----:B------:R-:W-:-:S07]  /*2fa0*/  IMAD R23, R122, R153, RZ ;  /* 0x000000997a177224 */ /* 0x000fce00078e02ff */
.L_x_84:
[----:B------:R-:W-:Y:S05]  /*2fb0*/  BSYNC B1 ;  /* 0x0000000000017941 */ /* 0x000fea0003800000 */
.L_x_83:
[----:B-1----:R-:W-:Y:S01]  /*2fc0*/  @!P4 IMAD R123, R146, R152, R23 ;  /* 0x00000098927bc224 */ /* 0x002fe200078e0217 */
[----:B------:R-:W-:Y:S04]  /*2fd0*/  BSSY B1, `(.L_x_85) ;  /* 0x0000006000017945 */ /* 0x000fe80003800000 */
[----:B------:R1:W-:Y:S01]  /*2fe0*/  @!P4 STG.E.U8 desc[UR36][R120.64+0x30], R123 ;  /* 0x0000307b7800c986 */ /* 0x0003e2000c101124 */
[----:B------:R-:W-:Y:S05]  /*2ff0*/  @P0 BRA `(.L_x_86) ;  /* 0x00000000000c0947 */ /* 0x000fea0003800000 */
[----:B------:R-:W5:Y:S02]  /*3000*/  LDG.E.U8 R160, desc[UR36][R166.64+0x31] ;  /* 0x00003124a6a07981 */ /* 0x000f64000c1e1100 */
[----:B-----5:R-:W-:-:S05]  /*3010*/  PRMT R122, R160, 0x8880, RZ ;  /* 0x00008880a07a7816 */ /* 0x020fca00000000ff */
[----:B------:R-:W-:-:S07]  /*3020*/  IMAD R23, R122, R153, RZ ;  /* 0x000000997a177224 */ /* 0x000fce00078e02ff */
.L_x_86:
[----:B------:R-:W-:Y:S05]  /*3030*/  BSYNC B1 ;  /* 0x0000000000017941 */ /* 0x000fea0003800000 */
.L_x_85:
[----:B------:R-:W-:Y:S01]  /*3040*/  @!P0 IMAD R147, R147, R152, R23 ;  /* 0x0000009893938224 */ /* 0x000fe200078e0217 */
[----:B------:R-:W-:Y:S04]  /*3050*/  BSSY B1, `(.L_x_87) ;  /* 0x0000006000017945 */ /* 0x000fe80003800000 */
[----:B------:R0:W-:Y:S01]  /*3060*/  @!P0 STG.E.U8 desc[UR36][R120.64+0x31], R147 ;  /* 0x0000319378008986 */ /* 0x0001e2000c101124 */
[----:B------:R-:W-:Y:S05]  /*3070*/  @P3 BRA `(.L_x_88) ;  /* 0x00000000000c3947 */ /* 0x000fea0003800000 */
[----:B------:R-:W5:Y:S02]  /*3080*/  LDG.E.U8 R160, desc[UR36][R164.64+0x38] ;  /* 0x00003824a4a07981 */ /* 0x000f64000c1e1100 */
[----:B-----5:R-:W-:-:S05]  /*3090*/  PRMT R122, R160, 0x8880, RZ ;  /* 0x00008880a07a7816 */ /* 0x020fca00000000ff */
[----:B------:R-:W-:-:S07]  /*30a0*/  IMAD R23, R122, R153, RZ ;  /* 0x000000997a177224 */ /* 0x000fce00078e02ff */
.L_x_88:
[----:B------:R-:W-:Y:S05]  /*30b0*/  BSYNC B1 ;  /* 0x0000000000017941 */ /* 0x000fea0003800000 */
.L_x_87:
[----:B------:R-:W-:Y:S01]  /*30c0*/  ISETP.LT.OR P1, PT, R0, 0x3a, !P1 ;  /* 0x0000003a0000780c */ /* 0x000fe20004f21670 */
[----:B-1----:R-:W-:Y:S01]  /*30d0*/  @!P3 IMAD R123, R148, R152, R23 ;  /* 0x00000098947bb224 */ /* 0x002fe200078e0217 */
[----:B------:R-:W-:Y:S01]  /*30e0*/  ISETP.GE.AND P0, PT, R4, 0x81, PT ;  /* 0x000000810400780c */ /* 0x000fe20003f06270 */
[----:B------:R-:W-:Y:S01]  /*30f0*/  BSSY B1, `(.L_x_89) ;  /* 0x000000a000017945 */ /* 0x000fe20003800000 */
[C---:B------:R-:W-:Y:S02]  /*3100*/  ISETP.LT.OR P5, PT, R0.reuse, 0x39, !P2 ;  /* 0x000000390000780c */ /* 0x040fe400057a1670 */
[----:B------:R1:W-:Y:S01]  /*3110*/  @!P3 STG.E.U8 desc[UR36][R12.64+0x38], R123 ;  /* 0x0000387b0c00b986 */ /* 0x0003e2000c101124 */
[----:B--2---:R-:W-:Y:S02]  /*3120*/  IADD3 R127, P4, R5, 0x80, RZ ;  /* 0x00000080057f7810 */ /* 0x004fe40007f9e0ff */
[C---:B------:R-:W-:Y:S02]  /*3130*/  ISETP.LT.OR P2, PT, R0.reuse, 0x3a, !P2 ;  /* 0x0000003a0000780c */ /* 0x040fe40005741670 */
[----:B------:R-:W-:-:S02]  /*3140*/  ISETP.LT.OR P3, PT, R0, 0x1, !P0 ;  /* 0x000000010000780c */ /* 0x000fc40004761670 */
[----:B------:R-:W-:Y:S11]  /*3150*/  @P1 BRA `(.L_x_90) ;  /* 0x00000000000c1947 */ /* 0x000ff60003800000 */
[----:B------:R-:W2:Y:S02]  /*3160*/  LDG.E.U8 R160, desc[UR36][R164.64+0x39] ;  /* 0x00003924a4a07981 */ /* 0x000ea4000c1e1100 */
[----:B--2---:R-:W-:-:S05]  /*3170*/  PRMT R122, R160, 0x8880, RZ ;  /* 0x00008880a07a7816 */ /* 0x004fca00000000ff */
[----:B------:R-:W-:-:S07]  /*3180*/  IMAD R23, R122, R153, RZ ;  /* 0x000000997a177224 */ /* 0x000fce00078e02ff */
.L_x_90:
[----:B------:R-:W-:Y:S05]  /*3190*/  BSYNC B1 ;  /* 0x0000000000017941 */ /* 0x000fea0003800000 */
.L_x_89:
[----:B------:R-:W-:Y:S01]  /*31a0*/  @!P1 IMAD R149, R149, R152, R23 ;  /* 0x0000009895959224 */ /* 0x000fe200078e0217 */
[----:B------:R-:W-:Y:S04]  /*31b0*/  BSSY B1, `(.L_x_91) ;  /* 0x0000006000017945 */ /* 0x000fe80003800000 */
[----:B------:R2:W-:Y:S01]  /*31c0*/  @!P1 STG.E.U8 desc[UR36][R12.64+0x39], R149 ;  /* 0x000039950c009986 */ /* 0x0005e2000c101124 */
[----:B------:R-:W-:Y:S05]  /*31d0*/  @P5 BRA `(.L_x_92) ;  /* 0x00000000000c5947 */ /* 0x000fea0003800000 */
[----:B------:R-:W5:Y:S02]  /*31e0*/  LDG.E.U8 R160, desc[UR36][R166.64+0x38] ;  /* 0x00003824a6a07981 */ /* 0x000f64000c1e1100 */
[----:B-----5:R-:W-:-:S05]  /*31f0*/  PRMT R122, R160, 0x8880, RZ ;  /* 0x00008880a07a7816 */ /* 0x020fca00000000ff */
[----:B------:R-:W-:-:S07]  /*3200*/  IMAD R23, R122, R153, RZ ;  /* 0x000000997a177224 */ /* 0x000fce00078e02ff */
.L_x_92:
[----:B------:R-:W-:Y:S05]  /*3210*/  BSYNC B1 ;  /* 0x0000000000017941 */ /* 0x000fea0003800000 */
.L_x_91:
[----:B-1----:R-:W-:Y:S01]  /*3220*/  @!P5 IMAD R123, R150, R152, R23 ;  /* 0x00000098967bd224 */ /* 0x002fe200078e0217 */
[----:B------:R-:W-:Y:S01]  /*3230*/  BSSY B1, `(.L_x_93) ;  /* 0x0000007000017945 */ /* 0x000fe20003800000 */
[----:B---3--:R-:W-:-:S03]  /*3240*/  IMAD.X R125, RZ, RZ, R163, P4 ;  /* 0x000000ffff7d7224 */ /* 0x008fc600020e06a3 */
[----:B------:R1:W-:Y:S01]  /*3250*/  @!P5 STG.E.U8 desc[UR36][R120.64+0x38], R123 ;  /* 0x0000387b7800d986 */ /* 0x0003e2000c101124 */
[----:B------:R-:W-:Y:S05]  /*3260*/  @P2 BRA `(.L_x_94) ;  /* 0x00000000000c2947 */ /* 0x000fea0003800000 */
[----:B------:R-:W3:Y:S02]  /*3270*/  LDG.E.U8 R160, desc[UR36][R166.64+0x39] ;  /* 0x00003924a6a07981 */ /* 0x000ee4000c1e1100 */
[----:B---3--:R-:W-:-:S05]  /*3280*/  PRMT R122, R160, 0x8880, RZ ;  /* 0x00008880a07a7816 */ /* 0x008fca00000000ff */
[----:B------:R-:W-:-:S07]  /*3290*/  IMAD R23, R122, R153, RZ ;  /* 0x000000997a177224 */ /* 0x000fce00078e02ff */
.L_x_94:
[----:B------:R-:W-:Y:S05]  /*32a0*/  BSYNC B1 ;  /* 0x0000000000017941 */ /* 0x000fea0003800000 */
.L_x_93:
[----:B------:R-:W-:Y:S01]  /*32b0*/  ISETP.LT.OR P4, PT, R0, 0x2, !P0 ;  /* 0x000000020000780c */ /* 0x000fe20004781670 */
[----:B------:R-:W-:Y:S01]  /*32c0*/  @!P2 IMAD R151, R151, R152, R23 ;  /* 0x000000989797a224 */ /* 0x000fe200078e0217 */
[----:B------:R-:W-:Y:S01]  /*32d0*/  ISETP.GE.AND P1, PT, R4, 0x89, PT ;  /* 0x000000890400780c */ /* 0x000fe20003f26270 */
[-C--:B------:R-:W-:Y:S01]  /*32e0*/  IMAD R124, R125, R8.reuse, RZ ;  /* 0x000000087d7c7224 */ /* 0x080fe200078e02ff */
[----:B------:R-:W-:Y:S01]  /*32f0*/  BSSY B1, `(.L_x_95) ;  /* 0x000000e000017945 */ /* 0x000fe20003800000 */
[C---:B-1----:R-:W-:Y:S01]  /*3300*/  IMAD.WIDE.U32 R122, R127.reuse, R8, R14 ;  /* 0x000000087f7a7225 */ /* 0x042fe200078e000e */
[----:B------:R1:W-:Y:S03]  /*3310*/  @!P2 STG.E.U8 desc[UR36][R120.64+0x39], R151 ;  /* 0x000039977800a986 */ /* 0x0003e6000c101124 */
[----:B0-----:R-:W-:Y:S01]  /*3320*/  IMAD R133, R127, R9, R124 ;  /* 0x000000097f857224 */ /* 0x001fe200078e027c */
[----:B------:R-:W-:-:S02]  /*3330*/  @!P3 IADD3 R124, P5, R12, R157, RZ ;  /* 0x0000009d0c7cb210 */ /* 0x000fc40007fbe0ff */
[----:B------:R-:W-:-:S03]  /*3340*/  IADD3 R122, P2, R122, R6, RZ ;  /* 0x000000067a7a7210 */ /* 0x000fc60007f5e0ff */
[----:B------:R-:W-:Y:S01]  /*3350*/  @!P3 IMAD.X R125, R13, 0x1, R154, P5 ;  /* 0x000000010d7db824 */ /* 0x000fe200028e069a */
[----:B------:R-:W-:Y:S02]  /*3360*/  IADD3.X R123, R7, R123, R133, P2, !PT ;  /* 0x0000007b077b7210 */ /* 0x000fe400017fe485 */
[----:B------:R-:W-:Y:S02]  /*3370*/  ISETP.LT.OR P2, PT, R0, 0x1, !P1 ;  /* 0x000000010000780c */ /* 0x000fe40004f41670 */
[----:B------:R-:W-:Y:S01]  /*3380*/  @!P4 IADD3 R128, P5, R12, R157, RZ ;  /* 0x0000009d0c80c210 */ /* 0x000fe20007fbe0ff */
[----:B-1----:R-:W-:-:S12]  /*3390*/  @P3 BRA `(.L_x_96) ;  /* 0x00000000000c3947 */ /* 0x002fd80003800000 */
[----:B------:R-:W3:Y:S02]  /*33a0*/  LDG.E.U8 R160, desc[UR36][R122.64] ;  /* 0x000000247aa07981 */ /* 0x000ee4000c1e1100 */
[----:B---3--:R-:W-:-:S05]  /*33b0*/  PRMT R126, R160, 0x8880, RZ ;  /* 0x00008880a07e7816 */ /* 0x008fca00000000ff */
[----:B------:R-:W-:-:S07]  /*33c0*/  IMAD R23, R126, R153, RZ ;  /* 0x000000997e177224 */ /* 0x000fce00078e02ff */
.L_x_96:
[----:B------:R-:W-:Y:S05]  /*33d0*/  BSYNC B1 ;  /* 0x0000000000017941 */ /* 0x000fea0003800000 */
.L_x_95:
[----:B------:R-:W-:Y:S01]  /*33e0*/  @!P3 IMAD R131, R88, R152, R23 ;  /* 0x000000985883b224 */ /* 0x000fe200078e0217 */
[----:B------:R-:W-:Y:S01]  /*33f0*/  BSSY B1, `(.L_x_97) ;  /* 0x0000008000017945 */ /* 0x000fe20003800000 */
[----:B------:R-:W-:-:S03]  /*3400*/  IMAD.WIDE.U32 R126, R127, R8, R20 ;  /* 0x000000087f7e7225 */ /* 0x000fc600078e0014 */
[----:B------:R0:W-:Y:S01]  /*3410*/  @!P3 STG.E.U8 desc[UR36][R124.64], R131 ;  /* 0x000000837c00b986 */ /* 0x0001e2000c101124 */
[----:B----4-:R-:W-:Y:S01]  /*3420*/  @!P4 IMAD.X R129, R13, 0x1, R154, P5 ;  /* 0x000000010d81c824 */ /* 0x010fe200028e069a */
[----:B------:R-:W-:Y:S06]  /*3430*/  @P4 BRA `(.L_x_98) ;  /* 0x00000000000c4947 */ /* 0x000fec0003800000 */
[----:B------:R-:W3:Y:S02]  /*3440*/  LDG.E.U8 R160, desc[UR36][R122.64+0x1] ;  /* 0x000001247aa07981 */ /* 0x000ee4000c1e1100 */
[----:B---3--:R-:W-:-:S05]  /*3450*/  PRMT R88, R160, 0x8880, RZ ;  /* 0x00008880a0587816 */ /* 0x008fca00000000ff */
[----:B------:R-:W-:-:S07]  /*3460*/  IMAD R23, R88, R153, RZ ;  /* 0x0000009958177224 */ /* 0x000fce00078e02ff */
.L_x_98:
[----:B------:R-:W-:Y:S05]  /*3470*/  BSYNC B1 ;  /* 0x0000000000017941 */ /* 0x000fea0003800000 */
.L_x_97:
[----:B0-----:R-:W-:Y:S01]  /*3480*/  @!P4 IMAD R131, R89, R152, R23 ;  /* 0x000000985983c224 */ /* 0x001fe200078e0217 */
[----:B------:R-:W-:Y:S01]  /*3490*/  IADD3 R88, P3, P5, R10, R6, R126 ;  /* 0x000000060a587210 */ /* 0x000fe20007d7e07e */
[----:B------:R-:W-:Y:S01]  /*34a0*/  IMAD.IADD R89, R133, 0x1, R127 ;  /* 0x0000000185597824 */ /* 0x000fe200078e027f */
[----:B------:R-:W-:Y:S02]  /*34b0*/  BSSY B1, `(.L_x_99) ;  /* 0x000000a000017945 */ /* 0x000fe40003800000 */
[----:B------:R0:W-:Y:S01]  /*34c0*/  @!P4 STG.E.U8 desc[UR36][R128.64+0x1], R131 ;  /* 0x000001838000c986 */ /* 0x0001e2000c101124 */
[----:B------:R-:W-:Y:S02]  /*34d0*/  ISETP.LT.OR P4, PT, R0, 0x2, !P1 ;  /* 0x000000020000780c */ /* 0x000fe40004f81670 */
[----:B------:R-:W-:Y:S02]  /*34e0*/  IADD3.X R89, R15, R7, R89, P3, P5 ;  /* 0x000000070f597210 */ /* 0x000fe40001fea459 */
[----:B------:R-:W-:-:S04]  /*34f0*/  @!P2 IADD3 R124, P3, P5, R157, R12, R158 ;  /* 0x0000000c9d7ca210 */ /* 0x000fc80007d7e09e */
[----:B------:R-:W-:Y:S01]  /*3500*/  @!P2 IADD3.X R125, R154, R13, R155, P3, P5 ;  /* 0x0000000d9a7da210 */ /* 0x000fe20001fea49b */
[----:B------:R-:W-:Y:S08]  /*3510*/  @P2 BRA `(.L_x_100) ;  /* 0x00000000000c2947 */ /* 0x000ff00003800000 */
[----:B------:R-:W3:Y:S02]  /*3520*/  LDG.E.U8 R160, desc[UR36][R88.64] ;  /* 0x0000002458a07981 */ /* 0x000ee4000c1e1100 */
[----:B---3--:R-:W-:-:S05]  /*3530*/  PRMT R126, R160, 0x8880, RZ ;  /* 0x00008880a07e7816 */ /* 0x008fca00000000ff */
[----:B------:R-:W-:-:S07]  /*3540*/  IMAD R23, R126, R153, RZ ;  /* 0x000000997e177224 */ /* 0x000fce00078e02ff */
.L_x_100:
[----:B------:R-:W-:Y:S05]  /*3550*/  BSYNC B1 ;  /* 0x0000000000017941 */ /* 0x000fea0003800000 */
.L_x_99:
[----:B------:R-:W-:-:S05]  /*3560*/  @!P2 IMAD R11, R90, R152, R23 ;  /* 0x000000985a0ba224 */ /* 0x000fca00078e0217 */
[----:B------:R1:W-:Y:S04]  /*3570*/  @!P2 STG.E.U8 desc[UR36][R124.64], R11 ;  /* 0x0000000b7c00a986 */ /* 0x0003e8000c101124 */
[----:B------:R-:W3:Y:S01]  /*3580*/  @!P4 LDG.E.U8 R160, desc[UR36][R88.64+0x1] ;  /* 0x0000012458a0c981 */ /* 0x000ee2000c1e1100 */
[----:B------:R-:W-:Y:S02]  /*3590*/  @!P4 IADD3 R126, P3, P5, R158, 0x1, R12 ;  /* 0x000000019e7ec810 */ /* 0x000fe40007d7e00c */
[----:B------:R-:W-:Y:S02]  /*35a0*/  ISETP.LT.OR P2, PT, R0, 0x9, !P0 ;  /* 0x000000090000780c */ /* 0x000fe40004741670 */
[----:B------:R-:W-:Y:S02]  /*35b0*/  @!P4 IADD3.X R127, R155, RZ, R13, P3, P5 ;  /* 0x000000ff9b7fc210 */ /* 0x000fe40001fea40d */
[----:B------:R-:W-:-:S05]  /*35c0*/  @!P4 IADD3 R126, P3, R126, R157, RZ ;  /* 0x0000009d7e7ec210 */ /* 0x000fca0007f7e0ff */
[----:B------:R-:W-:Y:S01]  /*35d0*/  @!P4 IMAD.X R127, R127, 0x1, R154, P3 ;  /* 0x000000017f7fc824 */ /* 0x000fe200018e069a */
[----:B---3--:R-:W-:-:S05]  /*35e0*/  @!P4 PRMT R90, R160, 0x8880, RZ ;  /* 0x00008880a05ac816 */ /* 0x008fca00000000ff */
[----:B------:R-:W-:-:S04]  /*35f0*/  @!P4 IMAD R23, R90, R153, RZ ;  /* 0x000000995a17c224 */ /* 0x000fc800078e02ff */
[----:B0-----:R-:W-:-:S05]  /*3600*/  @!P4 IMAD R129, R91, R152, R23 ;  /* 0x000000985b81c224 */ /* 0x001fca00078e0217 */
[----:B------:R-:W-:Y:S04]  /*3610*/  @!P4 STG.E.U8 desc[UR36][R126.64], R129 ;  /* 0x000000817e00c986 */ /* 0x000fe8000c101124 */
[----:B------:R-:W1:Y:S01]  /*3620*/  @!P2 LDG.E.U8 R160, desc[UR36][R122.64+0x8] ;  /* 0x000008247aa0a981 */ /* 0x000e62000c1e1100 */
[----:B------:R-:W-:Y:S02]  /*3630*/  ISETP.LT.OR P3, PT, R0, 0xa, !P0 ;  /* 0x0000000a0000780c */ /* 0x000fe40004761670 */
[----:B------:R-:W-:-:S05]  /*3640*/  @!P2 IADD3 R90, P4, R12, R157, RZ ;  /* 0x0000009d0c5aa210 */ /* 0x000fca0007f9e0ff */
[----:B------:R-:W-:Y:S01]  /*3650*/  @!P2 IMAD.X R91, R13, 0x1, R154, P4 ;  /* 0x000000010d5ba824 */ /* 0x000fe200020e069a */
[----:B-1----:R-:W-:-:S05]  /*3660*/  @!P2 PRMT R124, R160, 0x8880, RZ ;  /* 0x00008880a07ca816 */ /* 0x002fca00000000ff */
[----:B------:R-:W-:-:S04]  /*3670*/  @!P2 IMAD R23, R124, R153, RZ ;  /* 0x000000997c17a224 */ /* 0x000fc800078e02ff */
[----:B------:R-:W-:-:S05]  /*3680*/  @!P2 IMAD R11, R92, R152, R23 ;  /* 0x000000985c0ba224 */ /* 0x000fca00078e0217 */
[----:B------:R0:W-:Y:S04]  /*3690*/  @!P2 STG.E.U8 desc[UR36][R90.64+0x8], R11 ;  /* 0x0000080b5a00a986 */ /* 0x0001e8000c101124 */
[----:B------:R-:W3:Y:S01]  /*36a0*/  @!P3 LDG.E.U8 R160, desc[UR36][R122.64+0x9] ;  /* 0x000009247aa0b981 */ /* 0x000ee2000c1e1100 */
[----:B------:R-:W-:Y:S02]  /*36b0*/  ISETP.LT.OR P2, PT, R0, 0x9, !P1 ;  /* 0x000000090000780c */ /* 0x000fe40004f41670 */
[----:B------:R-:W-:-:S05]  /*36c0*/  @!P3 IADD3 R124, P4, R12, R157, RZ ;  /* 0x0000009d0c7cb210 */ /* 0x000fca0007f9e0ff */
[----:B------:R-:W-:Y:S01]  /*36d0*/  @!P3 IMAD.X R125, R13, 0x1, R154, P4 ;  /* 0x000000010d7db824 */ /* 0x000fe200020e069a */
[----:B---3--:R-:W-:-:S05]  /*36e0*/  @!P3 PRMT R92, R160, 0x8880, RZ ;  /* 0x00008880a05cb816 */ /* 0x008fca00000000ff */
[----:B------:R-:W-:-:S04]  /*36f0*/  @!P3 IMAD R23, R92, R153, RZ ;  /* 0x000000995c17b224 */ /* 0x000fc800078e02ff */
[----:B------:R-:W-:-:S05]  /*3700*/  @!P3 IMAD R93, R93, R152, R23 ;  /* 0x000000985d5db224 */ /* 0x000fca00078e0217 */
[----:B------:R1:W-:Y:S04]  /*3710*/  @!P3 STG.E.U8 desc[UR36][R124.64+0x9], R93 ;  /* 0x0000095d7c00b986 */ /* 0x0003e8000c101124 */
[----:B------:R-:W3:Y:S01]  /*3720*/  @!P2 LDG.E.U8 R160, desc[UR36][R88.64+0x8] ;  /* 0x0000082458a0a981 */ /* 0x000ee2000c1e1100 */
[----:B0-----:R-:W-:Y:S02]  /*3730*/  @!P2 IADD3 R90, P4, P5, R158, 0x8, R12 ;  /* 0x000000089e5aa810 */ /* 0x001fe40007d9e00c */
[----:B------:R-:W-:Y:S02]  /*3740*/  ISETP.LT.OR P3, PT, R0, 0xa, !P1 ;  /* 0x0000000a0000780c */ /* 0x000fe40004f61670 */
[----:B------:R-:W-:Y:S02]  /*3750*/  @!P2 IADD3.X R11, R155, RZ, R13, P4, P5 ;  /* 0x000000ff9b0ba210 */ /* 0x000fe400027ea40d */
[----:B------:R-:W-:-:S05]  /*3760*/  @!P2 IADD3 R90, P4, R90, R157, RZ ;  /* 0x0000009d5a5aa210 */ /* 0x000fca0007f9e0ff */
[----:B------:R-:W-:Y:S01]  /*3770*/  @!P2 IMAD.X R91, R11, 0x1, R154, P4 ;  /* 0x000000010b5ba824 */ /* 0x000fe200020e069a */
[----:B---3--:R-:W-:-:S05]  /*3780*/  @!P2 PRMT R92, R160, 0x8880, RZ ;  /* 0x00008880a05ca816 */ /* 0x008fca00000000ff */
[----:B------:R-:W-:-:S04]  /*3790*/  @!P2 IMAD R23, R92, R153, RZ ;  /* 0x000000995c17a224 */ /* 0x000fc800078e02ff */
[----:B------:R-:W-:-:S05]  /*37a0*/  @!P2 IMAD R11, R94, R152, R23 ;  /* 0x000000985e0ba224 */ /* 0x000fca00078e0217 */
[----:B------:R0:W-:Y:S04]  /*37b0*/  @!P2 STG.E.U8 desc[UR36][R90.64], R11 ;  /* 0x0000000b5a00a986 */ /* 0x0001e8000c101124 */
[----:B------:R-:W3:Y:S01]  /*37c0*/  @!P3 LDG.E.U8 R160, desc[UR36][R88.64+0x9] ;  /* 0x0000092458a0b981 */ /* 0x000ee2000c1e1100 */
[----:B------:R-:W-:Y:S02]  /*37d0*/  @!P3 IADD3 R92, P4, P5, R158, 0x9, R12 ;  /* 0x000000099e5cb810 */ /* 0x000fe40007d9e00c */
[----:B------:R-:W-:Y:S02]  /*37e0*/  ISETP.LT.OR P2, PT, R0, 0x11, !P0 ;  /* 0x000000110000780c */ /* 0x000fe40004741670 */
[----:B-1----:R-:W-:Y:S02]  /*37f0*/  @!P3 IADD3.X R93, R155, RZ, R13, P4, P5 ;  /* 0x000000ff9b5db210 */ /* 0x002fe400027ea40d */
[----:B------:R-:W-:-:S05]  /*3800*/  @!P3 IADD3 R92, P4, R92, R157, RZ ;  /* 0x0000009d5c5cb210 */ /* 0x000fca0007f9e0ff */
[----:B------:R-:W-:Y:S01]  /*3810*/  @!P3 IMAD.X R93, R93, 0x1, R154, P4 ;  /* 0x000000015d5db824 */ /* 0x000fe200020e069a */
[----:B---3--:R-:W-:-:S05]  /*3820*/  @!P3 PRMT R94, R160, 0x8880, RZ ;  /* 0x00008880a05eb816 */ /* 0x008fca00000000ff */
[----:B------:R-:W-:-:S04]  /*3830*/  @!P3 IMAD R23, R94, R153, RZ ;  /* 0x000000995e17b224 */ /* 0x000fc800078e02ff */
[----:B------:R-:W-:-:S05]  /*3840*/  @!P3 IMAD R95, R95, R152, R23 ;  /* 0x000000985f5fb224 */ /* 0x000fca00078e0217 */
[----:B------:R1:W-:Y:S04]  /*3850*/  @!P3 STG.E.U8 desc[UR36][R92.64], R95 ;  /* 0x0000005f5c00b986 */ /* 0x0003e8000c101124 */
[----:B------:R-:W3:Y:S01]  /*3860*/  @!P2 LDG.E.U8 R160, desc[UR36][R122.64+0x10] ;  /* 0x000010247aa0a981 */ /* 0x000ee2000c1e1100 */
[----:B------:R-:W-:Y:S02]  /*3870*/  ISETP.LT.OR P3, PT, R0, 0x12, !P0 ;  /* 0x000000120000780c */ /* 0x000fe40004761670 */
[----:B0-----:R-:W-:-:S05]  /*3880*/  @!P2 IADD3 R90, P4, R12, R157, RZ ;  /* 0x0000009d0c5aa210 */ /* 0x001fca0007f9e0ff */
[----:B------:R-:W-:Y:S01]  /*3890*/  @!P2 IMAD.X R91, R13, 0x1, R154, P4 ;  /* 0x000000010d5ba824 */ /* 0x000fe200020e069a */
[----:B---3--:R-:W-:-:S05]  /*38a0*/  @!P2 PRMT R94, R160, 0x8880, RZ ;  /* 0x00008880a05ea816 */ /* 0x008fca00000000ff */
[----:B------:R-:W-:-:S04]  /*38b0*/  @!P2 IMAD R23, R94, R153, RZ ;  /* 0x000000995e17a224 */ /* 0x000fc800078e02ff */
[----:B------:R-:W-:-:S05]  /*38c0*/  @!P2 IMAD R11, R96, R152, R23 ;  /* 0x00000098600ba224 */ /* 0x000fca00078e0217 */
[----:B------:R0:W-:Y:S04]  /*38d0*/  @!P2 STG.E.U8 desc[UR36][R90.64+0x10], R11 ;  /* 0x0000100b5a00a986 */ /* 0x0001e8000c101124 */
[----:B------:R-:W3:Y:S01]  /*38e0*/  @!P3 LDG.E.U8 R160, desc[UR36][R122.64+0x11] ;  /* 0x000011247aa0b981 */ /* 0x000ee2000c1e1100 */
[----:B------:R-:W-:Y:S02]  /*38f0*/  ISETP.LT.OR P2, PT, R0, 0x11, !P1 ;  /* 0x000000110000780c */ /* 0x000fe40004f41670 */
[----:B-1----:R-:W-:-:S05]  /*3900*/  @!P3 IADD3 R92, P4, R12, R157, RZ ;  /* 0x0000009d0c5cb210 */ /* 0x002fca0007f9e0ff */
        /* <DEDUP_REMOVED lines=16> */
[----:B-1----:R-:W-:Y:S02]  /*3a10*/  @!P3 IADD3 R92, P4, P5, R158, 0x11, R12 ;  /* 0x000000119e5cb810 */ /* 0x002fe40007d9e00c */
        /* <DEDUP_REMOVED lines=171> */
[----:B------:R-:W-:Y:S02]  /*44d0*/  @!P2 IADD3 R90, P4, R90, R157, RZ ;  /* 0x0000009d5a5aa210 */ /* 0x000fe40007f9e0ff */
[----:B------:R-:W-:-:S05]  /*44e0*/  @!P2 IADD3.X R11, R155, RZ, R13, P0, P3 ;  /* 0x000000ff9b0ba210 */ /* 0x000fca00007e640d */
[----:B------:R-:W-:Y:S01]  /*44f0*/  @!P2 IMAD.X R91, R11, 0x1, R154, P4 ;  /* 0x000000010b5ba824 */ /* 0x000fe200020e069a */
[----:B---3--:R-:W-:-:S05]  /*4500*/  @!P2 PRMT R94, R160, 0x8880, RZ ;  /* 0x00008880a05ea816 */ /* 0x008fca00000000ff */
[----:B------:R-:W-:-:S04]  /*4510*/  @!P2 IMAD R23, R94, R153, RZ ;  /* 0x000000995e17a224 */ /* 0x000fc800078e02ff */
[----:B------:R-:W-:-:S05]  /*4520*/  @!P2 IMAD R11, R118, R152, R23 ;  /* 0x00000098760ba224 */ /* 0x000fca00078e0217 */
[----:B------:R0:W-:Y:S04]  /*4530*/  @!P2 STG.E.U8 desc[UR36][R90.64], R11 ;  /* 0x0000000b5a00a986 */ /* 0x0001e8000c101124 */
[----:B------:R3:W4:Y:S01]  /*4540*/  @!P1 LDG.E.U8 R160, desc[UR36][R88.64+0x39] ;  /* 0x0000392458a09981 */ /* 0x000722000c1e1100 */
[----:B------:R-:W-:Y:S02]  /*4550*/  IADD3 R97, P0, R5, 0x100, RZ ;  /* 0x0000010005617810 */ /* 0x000fe40007f1e0ff */
[----:B------:R-:W-:-:S03]  /*4560*/  @!P1 IADD3 R96, P4, P5, R158, 0x39, R12 ;  /* 0x000000399e609810 */ /* 0x000fc60007d9e00c */
[----:B-1----:R-:W-:Y:S01]  /*4570*/  IMAD.X R93, RZ, RZ, R163, P0 ;  /* 0x000000ffff5d7224 */ /* 0x002fe200000e06a3 */
[----:B------:R-:W-:Y:S02]  /*4580*/  ISETP.GE.AND P0, PT, R4, 0x101, PT ;  /* 0x000001010400780c */ /* 0x000fe40003f06270 */
[----:B0-----:R-:W-:Y:S01]  /*4590*/  @!P1 IADD3.X R11, R155, RZ, R13, P4, P5 ;  /* 0x000000ff9b0b9210 */ /* 0x001fe200027ea40d */
[-C--:B------:R-:W-:Y:S01]  /*45a0*/  IMAD R98, R93, R8.reuse, RZ ;  /* 0x000000085d627224 */ /* 0x080fe200078e02ff */
[----:B------:R-:W-:Y:S01]  /*45b0*/  ISETP.LT.OR P2, PT, R0, 0x1, !P0 ;  /* 0x000000010000780c */ /* 0x000fe20004741670 */
[----:B------:R-:W-:Y:S01]  /*45c0*/  IMAD.WIDE.U32 R92, R97, R8, R14 ;  /* 0x00000008615c7225 */ /* 0x000fe200078e000e */
[----:B------:R-:W-:-:S03]  /*45d0*/  @!P1 IADD3 R90, P4, R96, R157, RZ ;  /* 0x0000009d605a9210 */ /* 0x000fc60007f9e0ff */
[----:B------:R-:W-:Y:S01]  /*45e0*/  IMAD R95, R97, R9, R98 ;  /* 0x00000009615f7224 */ /* 0x000fe200078e0262 */
[----:B---3--:R-:W-:Y:S01]  /*45f0*/  IADD3 R88, P3, R92, R6, RZ ;  /* 0x000000065c587210 */ /* 0x008fe20007f7e0ff */
[----:B------:R-:W-:-:S03]  /*4600*/  @!P1 IMAD.X R91, R11, 0x1, R154, P4 ;  /* 0x000000010b5b9824 */ /* 0x000fc600020e069a */
[----:B------:R-:W-:Y:S02]  /*4610*/  IADD3.X R89, R7, R93, R95, P3, !PT ;  /* 0x0000005d07597210 */ /* 0x000fe40001ffe45f */
[----:B----4-:R-:W-:-:S05]  /*4620*/  @!P1 PRMT R94, R160, 0x8880, RZ ;  /* 0x00008880a05e9816 */ /* 0x010fca00000000ff */
        /* <DEDUP_REMOVED lines=12> */
[----:B0-----:R-:W-:Y:S01]  /*46f0*/  IMAD.WIDE.U32 R90, R97, R8, R20 ;  /* 0x00000008615a7225 */ /* 0x001fe200078e0014 */
[----:B------:R-:W-:-:S03]  /*4700*/  ISETP.GE.AND P1, PT, R4, 0x109, PT ;  /* 0x000001090400780c */ /* 0x000fc60003f26270 */
[----:B------:R-:W-:Y:S01]  /*4710*/  IMAD.IADD R91, R95, 0x1, R91 ;  /* 0x000000015f5b7824 */ /* 0x000fe200078e025b */
[----:B------:R-:W-:Y:S02]  /*4720*/  IADD3 R90, P4, P5, R10, R6, R90 ;  /* 0x000000060a5a7210 */ /* 0x000fe40007d9e05a */
[----:B------:R-:W-:Y:S02]  /*4730*/  ISETP.LT.OR P2, PT, R0, 0x1, !P1 ;  /* 0x000000010000780c */ /* 0x000fe40004f41670 */
[----:B------:R-:W-:Y:S02]  /*4740*/  IADD3.X R91, R15, R7, R91, P4, P5 ;  /* 0x000000070f5b7210 */ /* 0x000fe400027ea45b */
[----:B------:R-:W-:-:S05]  /*4750*/  @!P3 IADD3 R94, P4, R12, R159, RZ ;  /* 0x0000009f0c5eb210 */ /* 0x000fca0007f9e0ff */
[----:B------:R-:W-:Y:S01]  /*4760*/  @!P3 IMAD.X R95, R13, 0x1, R156, P4 ;  /* 0x000000010d5fb824 */ /* 0x000fe200020e069c */
[----:B---3--:R-:W-:-:S05]  /*4770*/  @!P3 PRMT R56, R160, 0x8880, RZ ;  /* 0x00008880a038b816 */ /* 0x008fca00000000ff */
[----:B------:R-:W-:-:S04]  /*4780*/  @!P3 IMAD R23, R56, R153, RZ ;  /* 0x000000993817b224 */ /* 0x000fc800078e02ff */
[----:B-1----:R-:W-:-:S05]  /*4790*/  @!P3 IMAD R11, R57, R152, R23 ;  /* 0x00000098390bb224 */ /* 0x002fca00078e0217 */
[----:B------:R0:W-:Y:S04]  /*47a0*/  @!P3 STG.E.U8 desc[UR36][R94.64+0x1], R11 ;  /* 0x0000010b5e00b986 */ /* 0x0001e8000c101124 */
[----:B------:R-:W3:Y:S01]  /*47b0*/  @!P2 LDG.E.U8 R160, desc[UR36][R90.64] ;  /* 0x000000245aa0a981 */ /* 0x000ee2000c1e1100 */
[----:B------:R-:W-:Y:S02]  /*47c0*/  ISETP.LT.OR P3, PT, R0, 0x2, !P1 ;  /* 0x000000020000780c */ /* 0x000fe40004f61670 */
[----:B------:R-:W-:-:S04]  /*47d0*/  @!P2 IADD3 R56, P4, P5, R159, R12, R158 ;  /* 0x0000000c9f38a210 */ /* 0x000fc80007d9e09e */
[----:B------:R-:W-:Y:S02]  /*47e0*/  @!P2 IADD3.X R57, R156, R13, R155, P4, P5 ;  /* 0x0000000d9c39a210 */ /* 0x000fe400027ea49b */
[----:B---3--:R-:W-:-:S05]  /*47f0*/  @!P2 PRMT R92, R160, 0x8880, RZ ;  /* 0x00008880a05ca816 */ /* 0x008fca00000000ff */
[----:B------:R-:W-:-:S04]  /*4800*/  @!P2 IMAD R23, R92, R153, RZ ;  /* 0x000000995c17a224 */ /* 0x000fc800078e02ff */
[----:B------:R-:W-:-:S05]  /*4810*/  @!P2 IMAD R97, R58, R152, R23 ;  /* 0x000000983a61a224 */ /* 0x000fca00078e0217 */
[----:B------:R1:W-:Y:S04]  /*4820*/  @!P2 STG.E.U8 desc[UR36][R56.64], R97 ;  /* 0x000000613800a986 */ /* 0x0003e8000c101124 */
[----:B------:R-:W3:Y:S01]  /*4830*/  @!P3 LDG.E.U8 R160, desc[UR36][R90.64+0x1] ;  /* 0x000001245aa0b981 */ /* 0x000ee2000c1e1100 */
[----:B------:R-:W-:Y:S02]  /*4840*/  @!P3 IADD3 R92, P4, P5, R158, 0x1, R12 ;  /* 0x000000019e5cb810 */ /* 0x000fe40007d9e00c */
[----:B------:R-:W-:Y:S02]  /*4850*/  ISETP.LT.OR P2, PT, R0, 0x9, !P0 ;  /* 0x000000090000780c */ /* 0x000fe40004741670 */
[----:B0-----:R-:W-:Y:S02]  /*4860*/  @!P3 IADD3.X R11, R155, RZ, R13, P4, P5 ;  /* 0x000000ff9b0bb210 */ /* 0x001fe400027ea40d */
        /* <DEDUP_REMOVED lines=15> */
[----:B------:R-:W-:Y:S02]  /*4960*/  ISETP.LT.OR P3, PT, R0, 0x9, !P1 ;  /* 0x000000090000780c */ /* 0x000fe40004f61670 */
[----:B------:R-:W-:-:S05]  /*4970*/  @!P4 IADD3 R58, P2, R12, R159, RZ ;  /* 0x0000009f0c3ac210 */ /* 0x000fca0007f5e0ff */
[----:B0-----:R-:W-:Y:S01]  /*4980*/  @!P4 IMAD.X R59, R13, 0x1, R156, P2 ;  /* 0x000000010d3bc824 */ /* 0x001fe200010e069c */
        /* <DEDUP_REMOVED lines=230> */
[----:B------:R-:W3:Y:S01]  /*57f0*/  @!P1 LDG.E.U8 R160, desc[UR36][R90.64+0x39] ;  /* 0x000039245aa09981 */ /* 0x000ee2000c1e1100 */
[----:B------:R-:W-:-:S05]  /*5800*/  IADD3 R65, P0, R5, 0x180, RZ ;  /* 0x0000018005417810 */ /* 0x000fca0007f1e0ff */
[----:B------:R-:W-:Y:S01]  /*5810*/  IMAD.X R163, RZ, RZ, R163, P0 ;  /* 0x000000ffffa37224 */ /* 0x000fe200000e06a3 */
[----:B------:R-:W-:Y:S01]  /*5820*/  ISETP.GE.AND P0, PT, R4, 0x181, PT ;  /* 0x000001810400780c */ /* 0x000fe20003f06270 */
[----:B0-----:R-:W-:-:S03]  /*5830*/  IMAD.WIDE.U32 R58, R65, R8, R14 ;  /* 0x00000008413a7225 */ /* 0x001fc600078e000e */
[----:B------:R-:W-:Y:S01]  /*5840*/  ISETP.LT.OR P3, PT, R0, 0x1, !P0 ;  /* 0x000000010000780c */ /* 0x000fe20004761670 */
[----:B------:R-:W-:Y:S01]  /*5850*/  IMAD R60, R163, R8, RZ ;  /* 0x00000008a33c7224 */ /* 0x000fe200078e02ff */
[----:B-1----:R-:W-:-:S03]  /*5860*/  IADD3 R56, P2, R58, R6, RZ ;  /* 0x000000063a387210 */ /* 0x002fc60007f5e0ff */
[----:B------:R-:W-:Y:S01]  /*5870*/  IMAD R63, R65, R9, R60 ;  /* 0x00000009413f7224 */ /* 0x000fe200078e023c */
[----:B------:R-:W-:-:S04]  /*5880*/  @!P1 IADD3 R60, P4, P5, R158, 0x39, R12 ;  /* 0x000000399e3c9810 */ /* 0x000fc80007d9e00c */
[----:B------:R-:W-:Y:S02]  /*5890*/  IADD3.X R57, R7, R59, R63, P2, !PT ;  /* 0x0000003b07397210 */ /* 0x000fe400017fe43f */
[----:B---3--:R-:W-:-:S05]  /*58a0*/  @!P1 PRMT R5, R160, 0x8880, RZ ;  /* 0x00008880a0059816 */ /* 0x008fca00000000ff */
[----:B------:R-:W-:Y:S01]  /*58b0*/  @!P1 IMAD.MOV.U32 R14, RZ, RZ, R5 ;  /* 0x000000ffff0e9224 */ /* 0x000fe200078e0005 */
[----:B------:R-:W-:Y:S02]  /*58c0*/  @!P1 IADD3.X R5, R155, RZ, R13, P4, P5 ;  /* 0x000000ff9b059210 */ /* 0x000fe400027ea40d */
[----:B------:R-:W-:Y:S01]  /*58d0*/  @!P1 IADD3 R58, P4, R60, R159, RZ ;  /* 0x0000009f3c3a9210 */ /* 0x000fe20007f9e0ff */
[----:B------:R-:W-:-:S04]  /*58e0*/  @!P1 IMAD R23, R14, R153, RZ ;  /* 0x000000990e179224 */ /* 0x000fc800078e02ff */
[----:B------:R-:W-:Y:S02]  /*58f0*/  @!P1 IMAD.X R59, R5, 0x1, R156, P4 ;  /* 0x00000001053b9824 */ /* 0x000fe400020e069c */
[----:B------:R-:W-:-:S05]  /*5900*/  @!P1 IMAD R87, R87, R152, R23 ;  /* 0x0000009857579224 */ /* 0x000fca00078e0217 */
[----:B------:R-:W-:Y:S04]  /*5910*/  @!P1 STG.E.U8 desc[UR36][R58.64], R87 ;  /* 0x000000573a009986 */ /* 0x000fe8000c101124 */
[----:B------:R-:W3:Y:S01]  /*5920*/  @!P3 LDG.E.U8 R160, desc[UR36][R56.64] ;  /* 0x0000002438a0b981 */ /* 0x000ee2000c1e1100 */
[----:B------:R-:W-:Y:S01]  /*5930*/  @!P3 IMAD.MOV.U32 R60, RZ, RZ, R12 ;  /* 0x000000ffff3cb224 */ /* 0x000fe200078e000c */
[----:B------:R-:W-:Y:S01]  /*5940*/  ISETP.LT.OR P2, PT, R0, 0x2, !P0 ;  /* 0x000000020000780c */ /* 0x000fe20004741670 */
[----:B------:R-:W-:Y:S02]  /*5950*/  @!P3 IMAD.MOV.U32 R61, RZ, RZ, R13 ;  /* 0x000000ffff3db224 */ /* 0x000fe400078e000d */
[----:B------:R-:W-:Y:S02]  /*5960*/  @!P3 IMAD R5, R179, 0x180, RZ ;  /* 0x00000180b305b824 */ /* 0x000fe400078e02ff */
[----:B------:R-:W-:-:S04]  /*5970*/  @!P3 IMAD.WIDE.U32 R60, R178, 0x180, R60 ;  /* 0x00000180b23cb825 */ /* 0x000fc800078e003c */
[----:B------:R-:W-:Y:S01]  /*5980*/  @!P3 IMAD.IADD R61, R61, 0x1, R5 ;  /* 0x000000013d3db824 */ /* 0x000fe200078e0205 */
[----:B---3--:R-:W-:-:S05]  /*5990*/  @!P3 PRMT R14, R160, 0x8880, RZ ;  /* 0x00008880a00eb816 */ /* 0x008fca00000000ff */
[----:B------:R-:W-:-:S04]  /*59a0*/  @!P3 IMAD R23, R14, R153, RZ ;  /* 0x000000990e17b224 */ /* 0x000fc800078e02ff */
[----:B------:R-:W-:-:S05]  /*59b0*/  @!P3 IMAD R11, R24, R152, R23 ;  /* 0x00000098180bb224 */ /* 0x000fca00078e0217 */
[----:B------:R0:W-:Y:S04]  /*59c0*/  @!P3 STG.E.U8 desc[UR36][R60.64], R11 ;  /* 0x0000000b3c00b986 */ /* 0x0001e8000c101124 */
[----:B------:R-:W3:Y:S01]  /*59d0*/  @!P2 LDG.E.U8 R160, desc[UR36][R56.64+0x1] ;  /* 0x0000012438a0a981 */ /* 0x000ee2000c1e1100 */
[----:B------:R-:W-:Y:S01]  /*59e0*/  ISETP.GE.AND P1, PT, R4, 0x189, PT ;  /* 0x000001890400780c */ /* 0x000fe20003f26270 */
[----:B------:R-:W-:-:S03]  /*59f0*/  IMAD.WIDE.U32 R8, R65, R8, R20 ;  /* 0x0000000841087225 */ /* 0x000fc600078e0014 */
[----:B------:R-:W-:Y:S01]  /*5a00*/  ISETP.LT.OR P3, PT, R0, 0x1, !P1 ;  /* 0x000000010000780c */ /* 0x000fe20004f61670 */
[----:B------:R-:W-:Y:S01]  /*5a10*/  @!P2 IMAD.MOV.U32 R4, RZ, RZ, R12 ;  /* 0x000000ffff04a224 */ /* 0x000fe200078e000c */
[----:B------:R-:W-:Y:S01]  /*5a20*/  IADD3 R6, P4, P5, R10, R6, R8 ;  /* 0x000000060a067210 */ /* 0x000fe20007d9e008 */
[----:B------:R-:W-:Y:S02]  /*5a30*/  @!P2 IMAD.MOV.U32 R5, RZ, RZ, R13 ;  /* 0x000000ffff05a224 */ /* 0x000fe400078e000d */
[----:B------:R-:W-:Y:S02]  /*5a40*/  @!P2 IMAD R21, R179, 0x180, RZ ;  /* 0x00000180b315a824 */ /* 0x000fe400078e02ff */
[----:B------:R-:W-:-:S04]  /*5a50*/  @!P2 IMAD.WIDE.U32 R4, R178, 0x180, R4 ;  /* 0x00000180b204a825 */ /* 0x000fc800078e0004 */
[----:B------:R-:W-:Y:S02]  /*5a60*/  IMAD.IADD R20, R63, 0x1, R9 ;  /* 0x000000013f147824 */ /* 0x000fe400078e0209 */
[----:B------:R-:W-:Y:S02]  /*5a70*/  @!P2 IMAD.IADD R9, R5, 0x1, R21 ;  /* 0x000000010509a824 */ /* 0x000fe400078e0215 */
[----:B------:R-:W-:Y:S01]  /*5a80*/  @!P2 IMAD.MOV.U32 R8, RZ, RZ, R4 ;  /* 0x000000ffff08a224 */ /* 0x000fe200078e0004 */
[----:B------:R-:W-:Y:S02]  /*5a90*/  IADD3.X R7, R15, R7, R20, P4, P5 ;  /* 0x000000070f077210 */ /* 0x000fe400027ea414 */
[----:B---3--:R-:W-:-:S05]  /*5aa0*/  @!P2 PRMT R14, R160, 0x8880, RZ ;  /* 0x00008880a00ea816 */ /* 0x008fca00000000ff */
[----:B------:R-:W-:-:S04]  /*5ab0*/  @!P2 IMAD R23, R14, R153, RZ ;  /* 0x000000990e17a224 */ /* 0x000fc800078e02ff */
[----:B------:R-:W-:-:S05]  /*5ac0*/  @!P2 IMAD R25, R25, R152, R23 ;  /* 0x000000981919a224 */ /* 0x000fca00078e0217 */
[----:B------:R1:W-:Y:S04]  /*5ad0*/  @!P2 STG.E.U8 desc[UR36][R8.64+0x1], R25 ;  /* 0x000001190800a986 */ /* 0x0003e8000c101124 */
[----:B------:R-:W3:Y:S01]  /*5ae0*/  @!P3 LDG.E.U8 R160, desc[UR36][R6.64] ;  /* 0x0000002406a0b981 */ /* 0x000ee2000c1e1100 */
[----:B------:R-:W-:Y:S01]  /*5af0*/  @!P3 IMAD.MOV.U32 R4, RZ, RZ, R120 ;  /* 0x000000ffff04b224 */ /* 0x000fe200078e0078 */
[----:B------:R-:W-:Y:S01]  /*5b00*/  ISETP.LT.OR P4, PT, R0, 0x2, !P1 ;  /* 0x000000020000780c */ /* 0x000fe20004f81670 */
[----:B------:R-:W-:Y:S02]  /*5b10*/  @!P3 IMAD.MOV.U32 R5, RZ, RZ, R121 ;  /* 0x000000ffff05b224 */ /* 0x000fe400078e0079 */
[----:B0-----:R-:W-:Y:S02]  /*5b20*/  @!P3 IMAD R11, R179, 0x180, RZ ;  /* 0x00000180b30bb824 */ /* 0x001fe400078e02ff */
[----:B------:R-:W-:-:S04]  /*5b30*/  @!P3 IMAD.WIDE.U32 R4, R178, 0x180, R4 ;  /* 0x00000180b204b825 */ /* 0x000fc800078e0004 */
[----:B------:R-:W-:Y:S01]  /*5b40*/  @!P3 IMAD.IADD R5, R11, 0x1, R5 ;  /* 0x000000010b05b824 */ /* 0x000fe200078e0205 */
[----:B---3--:R-:W-:-:S05]  /*5b50*/  @!P3 PRMT R10, R160, 0x8880, RZ ;  /* 0x00008880a00ab816 */ /* 0x008fca00000000ff */
[----:B------:R-:W-:-:S04]  /*5b60*/  @!P3 IMAD R23, R10, R153, RZ ;  /* 0x000000990a17b224 */ /* 0x000fc800078e02ff */
[----:B------:R-:W-:-:S05]  /*5b70*/  @!P3 IMAD R11, R26, R152, R23 ;  /* 0x000000981a0bb224 */ /* 0x000fca00078e0217 */
[----:B------:R0:W-:Y:S04]  /*5b80*/  @!P3 STG.E.U8 desc[UR36][R4.64], R11 ;  /* 0x0000000b0400b986 */ /* 0x0001e8000c101124 */
[----:B------:R-:W1:Y:S01]  /*5b90*/  @!P4 LDG.E.U8 R160, desc[UR36][R6.64+0x1] ;  /* 0x0000012406a0c981 */ /* 0x000e62000c1e1100 */
[----:B------:R-:W-:Y:S01]  /*5ba0*/  BSSY B1, `(.L_x_101) ;  /* 0x000000c000017945 */ /* 0x000fe20003800000 */
[----:B------:R-:W-:Y:S02]  /*5bb0*/  ISETP.LT.OR P2, PT, R0, 0x9, !P0 ;  /* 0x000000090000780c */ /* 0x000fe40004741670 */
[----:B-1----:R-:W-:-:S05]  /*5bc0*/  @!P4 PRMT R8, R160, 0x8880, RZ ;  /* 0x00008880a008c816 */ /* 0x002fca00000000ff */
[----:B------:R-:W-:Y:S01]  /*5bd0*/  @!P4 IMAD R23, R8, R153, RZ ;  /* 0x000000990817c224 */ /* 0x000fe200078e02ff */
[----:B0-----:R-:W-:Y:S06]  /*5be0*/  @P4 BRA `(.L_x_102) ;  /* 0x00000000001c4947 */ /* 0x001fec0003800000 */
[----:B------:R-:W-:Y:S01]  /*5bf0*/  IADD3 R4, P3, P4, R158, 0x1, R12 ;  /* 0x000000019e047810 */ /* 0x000fe20007c7e00c */
[----:B------:R-:W-:Y:S02]  /*5c00*/  IMAD R9, R179, 0x180, RZ ;  /* 0x00000180b3097824 */ /* 0x000fe400078e02ff */
[----:B------:R-:W-:Y:S01]  /*5c10*/  IMAD R27, R27, R152, R23 ;  /* 0x000000981b1b7224 */ /* 0x000fe200078e0217 */
[----:B------:R-:W-:-:S03]  /*5c20*/  IADD3.X R5, R155, RZ, R13, P3, P4 ;  /* 0x000000ff9b057210 */ /* 0x000fc60001fe840d */
[----:B------:R-:W-:-:S04]  /*5c30*/  IMAD.WIDE.U32 R4, R178, 0x180, R4 ;  /* 0x00000180b2047825 */ /* 0x000fc800078e0004 */
[----:B------:R-:W-:-:S05]  /*5c40*/  IMAD.IADD R5, R9, 0x1, R5 ;  /* 0x0000000109057824 */ /* 0x000fca00078e0205 */
[----:B------:R0:W-:Y:S02]  /*5c50*/  STG.E.U8 desc[UR36][R4.64], R27 ;  /* 0x0000001b04007986 */ /* 0x0001e4000c101124 */
.L_x_102:
[----:B------:R-:W-:Y:S05]  /*5c60*/  BSYNC B1 ;  /* 0x0000000000017941 */ /* 0x000fea0003800000 */
.L_x_101:
[----:B------:R-:W3:Y:S01]  /*5c70*/  @!P2 LDG.E.U8 R160, desc[UR36][R56.64+0x8] ;  /* 0x0000082438a0a981 */ /* 0x000ee2000c1e1100 */
[----:B0-----:R-:W-:Y:S01]  /*5c80*/  @!P2 IMAD.MOV.U32 R4, RZ, RZ, R12 ;  /* 0x000000ffff04a224 */ /* 0x001fe200078e000c */
        /* <DEDUP_REMOVED lines=10> */
[----:B------:R-:W-:Y:S01]  /*5d30*/  ISETP.LT.OR P4, PT, R0, 0x9, !P1 ;  /* 0x000000090000780c */ /* 0x000fe20004f81670 */
[----:B------:R-:W-:Y:S02]  /*5d40*/  @!P3 IMAD R15, R179, 0x180, RZ ;  /* 0x00000180b30fb824 */ /* 0x000fe400078e02ff */
[----:B0-----:R-:W-:Y:S02]  /*5d50*/  @!P3 IMAD.MOV.U32 R4, RZ, RZ, R12 ;  /* 0x000000ffff04b224 */ /* 0x001fe400078e000c */
[----:B------:R-:W-:-:S02]  /*5d60*/  @!P3 IMAD.MOV.U32 R5, RZ, RZ, R13 ;  /* 0x000000ffff05b224 */ /* 0x000fc400078e000d */
[----:B------:R-:W-:-:S04]  /*5d70*/  @!P3 IMAD.WIDE.U32 R8, R178, 0x180, R4 ;  /* 0x00000180b208b825 */ /* 0x000fc800078e0004 */
[----:B------:R-:W-:Y:S01]  /*5d80*/  @!P3 IMAD.IADD R9, R9, 0x1, R15 ;  /* 0x000000010909b824 */ /* 0x000fe200078e020f */
[----:B---3--:R-:W-:-:S05]  /*5d90*/  @!P3 PRMT R10, R160, 0x8880, RZ ;  /* 0x00008880a00ab816 */ /* 0x008fca00000000ff */
[----:B------:R-:W-:-:S04]  /*5da0*/  @!P3 IMAD R23, R10, R153, RZ ;  /* 0x000000990a17b224 */ /* 0x000fc800078e02ff */
[----:B------:R-:W-:-:S05]  /*5db0*/  @!P3 IMAD R29, R29, R152, R23 ;  /* 0x000000981d1db224 */ /* 0x000fca00078e0217 */
[----:B------:R0:W-:Y:S04]  /*5dc0*/  @!P3 STG.E.U8 desc[UR36][R8.64+0x9], R29 ;  /* 0x0000091d0800b986 */ /* 0x0001e8000c101124 */
[----:B------:R-:W3:Y:S01]  /*5dd0*/  @!P4 LDG.E.U8 R160, desc[UR36][R6.64+0x8] ;  /* 0x0000082406a0c981 */ /* 0x000ee2000c1e1100 */
[----:B------:R-:W-:Y:S01]  /*5de0*/  BSSY B1, `(.L_x_103) ;  /* 0x000000c000017945 */ /* 0x000fe20003800000 */
[----:B------:R-:W-:Y:S02]  /*5df0*/  ISETP.LT.OR P2, PT, R0, 0xa, !P1 ;  /* 0x0000000a0000780c */ /* 0x000fe40004f41670 */
[----:B---3--:R-:W-:-:S05]  /*5e00*/  @!P4 PRMT R4, R160, 0x8880, RZ ;  /* 0x00008880a004c816 */ /* 0x008fca00000000ff */
[----:B------:R-:W-:Y:S01]  /*5e10*/  @!P4 IMAD R23, R4, R153, RZ ;  /* 0x000000990417c224 */ /* 0x000fe200078e02ff */
[----:B0-----:R-:W-:Y:S06]  /*5e20*/  @P4 BRA `(.L_x_104) ;  /* 0x00000000001c4947 */ /* 0x001fec0003800000 */
[----:B------:R-:W-:Y:S01]  /*5e30*/  IADD3 R4, P3, P4, R158, 0x8, R12 ;  /* 0x000000089e047810 */ /* 0x000fe20007c7e00c */
[----:B------:R-:W-:-:S03]  /*5e40*/  IMAD R9, R179, 0x180, RZ ;  /* 0x00000180b3097824 */ /* 0x000fc600078e02ff */
[----:B------:R-:W-:-:S03]  /*5e50*/  IADD3.X R5, R155, RZ, R13, P3, P4 ;  /* 0x000000ff9b057210 */ /* 0x000fc60001fe840d */
[----:B------:R-:W-:-:S04]  /*5e60*/  IMAD.WIDE.U32 R4, R178, 0x180, R4 ;  /* 0x00000180b2047825 */ /* 0x000fc800078e0004 */
[----:B------:R-:W-:Y:S02]  /*5e70*/  IMAD.IADD R5, R9, 0x1, R5 ;  /* 0x0000000109057824 */ /* 0x000fe400078e0205 */
[----:B------:R-:W-:-:S05]  /*5e80*/  IMAD R9, R30, R152, R23 ;  /* 0x000000981e097224 */ /* 0x000fca00078e0217 */
[----:B------:R0:W-:Y:S02]  /*5e90*/  STG.E.U8 desc[UR36][R4.64], R9 ;  /* 0x0000000904007986 */ /* 0x0001e4000c101124 */
.L_x_104:
[----:B------:R-:W-:Y:S05]  /*5ea0*/  BSYNC B1 ;  /* 0x0000000000017941 */ /* 0x000fea0003800000 */
.L_x_103:
[----:B------:R-:W3:Y:S01]  /*5eb0*/  @!P2 LDG.E.U8 R160, desc[UR36][R6.64+0x9] ;  /* 0x0000092406a0a981 */ /* 0x000ee2000c1e1100 */
[----:B0-----:R-:W-:Y:S01]  /*5ec0*/  @!P2 IADD3 R4, P3, P4, R158, 0x9, R12 ;  /* 0x000000099e04a810 */ /* 0x001fe20007c7e00c */
[----:B------:R-:W-:-:S03]  /*5ed0*/  @!P2 IMAD R9, R179, 0x180, RZ ;  /* 0x00000180b309a824 */ /* 0x000fc600078e02ff */
[----:B------:R-:W-:Y:S02]  /*5ee0*/  @!P2 IADD3.X R5, R155, RZ, R13, P3, P4 ;  /* 0x000000ff9b05a210 */ /* 0x000fe40001fe840d */
[----:B------:R-:W-:Y:S01]  /*5ef0*/  ISETP.LT.OR P3, PT, R0, 0x11, !P0 ;  /* 0x000000110000780c */ /* 0x000fe20004761670 */
        /* <DEDUP_REMOVED lines=28> */
[----:B------:R-:W0:Y:S01]  /*60c0*/  @!P3 LDG.E.U8 R160, desc[UR36][R6.64+0x10] ;  /* 0x0000102406a0b981 */ /* 0x000e22000c1e1100 */
[----:B------:R-:W-:Y:S01]  /*60d0*/  BSSY B1, `(.L_x_105) ;  /* 0x000000c000017945 */ /* 0x000fe20003800000 */
[----:B------:R-:W-:Y:S02]  /*60e0*/  ISETP.LT.OR P2, PT, R0, 0x12, !P1 ;  /* 0x000000120000780c */ /* 0x000fe40004f41670 */
[----:B0-----:R-:W-:-:S05]  /*60f0*/  @!P3 PRMT R8, R160, 0x8880, RZ ;  /* 0x00008880a008b816 */ /* 0x001fca00000000ff */
[----:B------:R-:W-:Y:S01]  /*6100*/  @!P3 IMAD R23, R8, R153, RZ ;  /* 0x000000990817b224 */ /* 0x000fe200078e02ff */
[----:B-1----:R-:W-:Y:S06]  /*6110*/  @P3 BRA `(.L_x_106) ;  /* 0x00000000001c3947 */ /* 0x002fec0003800000 */
[----:B------:R-:W-:Y:S01]  /*6120*/  IADD3 R4, P3, P4, R158, 0x10, R12 ;  /* 0x000000109e047810 */ /* 0x000fe20007c7e00c */
[----:B------:R-:W-:-:S03]  /*6130*/  IMAD R9, R179, 0x180, RZ ;  /* 0x00000180b3097824 */ /* 0x000fc600078e02ff */
[----:B------:R-:W-:-:S03]  /*6140*/  IADD3.X R5, R155, RZ, R13, P3, P4 ;  /* 0x000000ff9b057210 */ /* 0x000fc60001fe840d */
[----:B------:R-:W-:-:S04]  /*6150*/  IMAD.WIDE.U32 R4, R178, 0x180, R4 ;  /* 0x00000180b2047825 */ /* 0x000fc800078e0004 */
[----:B------:R-:W-:Y:S02]  /*6160*/  IMAD.IADD R5, R9, 0x1, R5 ;  /* 0x0000000109057824 */ /* 0x000fe400078e0205 */
[----:B------:R-:W-:-:S05]  /*6170*/  IMAD R9, R34, R152, R23 ;  /* 0x0000009822097224 */ /* 0x000fca00078e0217 */
[----:B------:R0:W-:Y:S02]  /*6180*/  STG.E.U8 desc[UR36][R4.64], R9 ;  /* 0x0000000904007986 */ /* 0x0001e4000c101124 */
.L_x_106:
[----:B------:R-:W-:Y:S05]  /*6190*/  BSYNC B1 ;  /* 0x0000000000017941 */ /* 0x000fea0003800000 */
.L_x_105:
        /* <DEDUP_REMOVED lines=46> */
.L_x_108:
[----:B------:R-:W-:Y:S05]  /*6480*/  BSYNC B1 ;  /* 0x0000000000017941 */ /* 0x000fea0003800000 */
.L_x_107:
        /* <DEDUP_REMOVED lines=46> */
.L_x_110:
[----:B------:R-:W-:Y:S05]  /*6770*/  BSYNC B1 ;  /* 0x0000000000017941 */ /* 0x000fea0003800000 */
.L_x_109:
        /* <DEDUP_REMOVED lines=46> */
.L_x_112:
[----:B------:R-:W-:Y:S05]  /*6a60*/  BSYNC B1 ;  /* 0x0000000000017941 */ /* 0x000fea0003800000 */
.L_x_111:
        /* <DEDUP_REMOVED lines=46> */
.L_x_114:
[----:B------:R-:W-:Y:S05]  /*6d50*/  BSYNC B1 ;  /* 0x0000000000017941 */ /* 0x000fea0003800000 */
.L_x_113:
        /* <DEDUP_REMOVED lines=34> */
[----:B------:R-:W-:Y:S01]  /*6f80*/  ISETP.LT.OR P1, PT, R0, 0x3a, !P1 ;  /* 0x0000003a0000780c */ /* 0x000fe20004f21670 */
[----:B------:R-:W-:Y:S01]  /*6f90*/  BSSY B1, `(.L_x_115) ;  /* 0x000000c000017945 */ /* 0x000fe20003800000 */
[----:B0-----:R-:W-:-:S05]  /*6fa0*/  @!P2 PRMT R8, R160, 0x8880, RZ ;  /* 0x00008880a008a816 */ /* 0x001fca00000000ff */
[----:B------:R-:W-:-:S04]  /*6fb0*/  @!P2 IMAD.MOV.U32 R0, RZ, RZ, R8 ;  /* 0x000000ffff00a224 */ /* 0x000fc800078e0008 */
        /* <DEDUP_REMOVED lines=9> */
.L_x_116:
[----:B------:R-:W-:Y:S05]  /*7050*/  BSYNC B1 ;  /* 0x0000000000017941 */ /* 0x000fea0003800000 */
.L_x_115:
[----:B------:R-:W-:Y:S04]  /*7060*/  BSSY B1, `(.L_x_117) ;  /* 0x0000005000017945 */ /* 0x000fe80003800000 */
[----:B------:R-:W-:Y:S05]  /*7070*/  @P1 BRA `(.L_x_118) ;  /* 0x00000000000c1947 */ /* 0x000fea0003800000 */
[----:B------:R-:W3:Y:S02]  /*7080*/  LDG.E.U8 R160, desc[UR36][R6.64+0x39] ;  /* 0x0000392406a07981 */ /* 0x000ee4000c1e1100 */
[----:B---3--:R-:W-:-:S05]  /*7090*/  PRMT R0, R160, 0x8880, RZ ;  /* 0x00008880a0007816 */ /* 0x008fca00000000ff */
[----:B------:R-:W-:-:S07]  /*70a0*/  IMAD R23, R0, R153, RZ ;  /* 0x0000009900177224 */ /* 0x000fce00078e02ff */
.L_x_118:
[----:B------:R-:W-:Y:S05]  /*70b0*/  BSYNC B1 ;  /* 0x0000000000017941 */ /* 0x000fea0003800000 */
.L_x_117:
[----:B------:R-:W-:Y:S01]  /*70c0*/  IMAD R23, R55, R152, R23 ;  /* 0x0000009837177224 */ /* 0x000fe200078e0217 */
[----:B------:R-:W-:Y:S06]  /*70d0*/  @P1 BRA `(.L_x_119) ;  /* 0x0000003400e01947 */ /* 0x000fec0003800000 */
[----:B0-----:R-:W-:Y:S01]  /*70e0*/  IADD3 R4, P0, P1, R158, 0x39, R12 ;  /* 0x000000399e047810 */ /* 0x001fe2000791e00c */
[----:B------:R-:W-:-:S03]  /*70f0*/  IMAD R7, R179, 0x180, RZ ;  /* 0x00000180b3077824 */ /* 0x000fc600078e02ff */
[----:B------:R-:W-:-:S03]  /*7100*/  IADD3.X R5, R155, RZ, R13, P0, P1 ;  /* 0x000000ff9b057210 */ /* 0x000fc600007e240d */
[----:B------:R-:W-:-:S04]  /*7110*/  IMAD.WIDE.U32 R178, R178, 0x180, R4 ;  /* 0x00000180b2b27825 */ /* 0x000fc800078e0004 */
[----:B------:R-:W-:-:S05]  /*7120*/  IMAD.IADD R179, R7, 0x1, R179 ;  /* 0x0000000107b37824 */ /* 0x000fca00078e02b3 */
[----:B------:R0:W-:Y:S01]  /*7130*/  STG.E.U8 desc[UR36][R178.64], R23 ;  /* 0x00000017b2007986 */ /* 0x0001e2000c101124 */
[----:B------:R-:W-:Y:S05]  /*7140*/  BRA `(.L_x_119) ;  /* 0x0000003400c47947 */ /* 0x000fea0003800000 */
.L_x_30:
[----:B------:R-:W-:Y:S01]  /*7150*/  ISETP.GE.AND P0, PT, R4, 0x89, PT ;  /* 0x000000890400780c */ /* 0x000fe20003f06270 */
[----:B------:R-:W-:Y:S01]  /*7160*/  ULDC.64 UR4, c[0x0][0x5c0] ;  /* 0x0001700000047ab9 */ /* 0x000fe20000000a00 */
[----:B------:R-:W-:Y:S01]  /*7170*/  LOP3.LUT R22, R22, 0xfdffffff, RZ, 0xc0, !PT ;  /* 0xfdffffff16167812 */ /* 0x000fe200078ec0ff */
[----:B------:R-:W-:Y:S01]  /*7180*/  BSSY B1, `(.L_x_120) ;  /* 0x000026d000017945 */ /* 0x000fe20003800000 */
[C---:B------:R-:W-:Y:S02]  /*7190*/  ISETP.LT.OR P5, PT, R0.reuse, 0x1, !P0 ;  /* 0x000000010000780c */ /* 0x040fe400047a1670 */
[----:B------:R-:W-:Y:S02]  /*71a0*/  ISETP.LT.OR P4, PT, R0, 0x2, !P0 ;  /* 0x000000020000780c */ /* 0x000fe40004781670 */
[----:B------:R-:W-:Y:S02]  /*71b0*/  IADD3 R180, P1, R180, UR4, RZ ;  /* 0x00000004b4b47c10 */ /* 0x000fe4000ff3e0ff */
[----:B------:R-:W-:-:S02]  /*71c0*/  ISETP.LT.OR P3, PT, R0, 0x9, !P0 ;  /* 0x000000090000780c */ /* 0x000fc40004761670 */
[----:B------:R-:W-:-:S05]  /*71d0*/  IADD3.X R181, R161, UR5, RZ, P1, !PT ;  /* 0x00000005a1b57c10 */ /* 0x000fca0008ffe4ff */
[----:B------:R-:W-:Y:S02]  /*71e0*/  @P5 LOP3.LUT R22, R22, 0x2000000, RZ, 0xfc, !PT ;  /* 0x0200000016165812 */ /* 0x000fe400078efcff */
[----:B------:R-:W-:Y:S02]  /*71f0*/  @!P5 IADD3 R184, P1, P2, R157, R180, R158 ;  /* 0x000000b49db8d210 */ /* 0x000fe40007a3e09e */
[----:B------:R-:W-:Y:S02]  /*7200*/  LOP3.LUT R22, R22, 0xfffffffe, RZ, 0xc0, !PT ;  /* 0xfffffffe16167812 */ /* 0x000fe400078ec0ff */
[----:B------:R-:W-:Y:S02]  /*7210*/  @!P5 IADD3.X R185, R154, R181, R155, P1, P2 ;  /* 0x000000b59ab9d210 */ /* 0x000fe40000fe449b */
[----:B------:R-:W-:Y:S02]  /*7220*/  @!P4 IADD3 R214, P1, P2, R158, 0x1, R180 ;  /* 0x000000019ed6c810 */ /* 0x000fe40007a3e0b4 */
[----:B------:R-:W-:-:S02]  /*7230*/  @P4 LOP3.LUT R22, R22, 0x1, RZ, 0xfc, !PT ;  /* 0x0000000116164812 */ /* 0x000fc400078efcff */
[C-C-:B------:R-:W-:Y:S02]  /*7240*/  @!P4 IADD3.X R209, R155.reuse, RZ, R181.reuse, P1, P2 ;  /* 0x000000ff9bd1c210 */ /* 0x140fe40000fe44b5 */
[----:B------:R-:W-:Y:S02]  /*7250*/  LOP3.LUT R22, R22, 0xfffffffb, RZ, 0xc0, !PT ;  /* 0xfffffffb16167812 */ /* 0x000fe400078ec0ff */
[----:B------:R-:W-:Y:S02]  /*7260*/  @!P3 IADD3 R212, P1, P2, R158, 0x8, R180 ;  /* 0x000000089ed4b810 */ /* 0x000fe40007a3e0b4 */
[----:B------:R-:W-:Y:S02]  /*7270*/  @P3 LOP3.LUT R22, R22, 0x4, RZ, 0xfc, !PT ;  /* 0x0000000416163812 */ /* 0x000fe400078efcff */
[----:B------:R-:W-:Y:S02]  /*7280*/  @!P3 IADD3.X R207, R155, RZ, R181, P1, P2 ;  /* 0x000000ff9bcfb210 */ /* 0x000fe40000fe44b5 */
[----:B------:R-:W-:-:S02]  /*7290*/  ISETP.LT.OR P3, PT, R0, 0xa, !P0 ;  /* 0x0000000a0000780c */ /* 0x000fc40004761670 */
[----:B------:R-:W-:-:S11]  /*72a0*/  LOP3.LUT R22, R22, 0xfffffffd, RZ, 0xc0, !PT ;  /* 0xfffffffd16167812 */ /* 0x000fd600078ec0ff */
[----:B------:R-:W-:Y:S02]  /*72b0*/  @!P3 IADD3 R210, P1, P2, R158, 0x9, R180 ;  /* 0x000000099ed2b810 */ /* 0x000fe40007a3e0b4 */
[----:B------:R-:W-:Y:S02]  /*72c0*/  @P3 LOP3.LUT R22, R22, 0x2, RZ, 0xfc, !PT ;  /* 0x0000000216163812 */ /* 0x000fe400078efcff */
[----:B------:R-:W-:Y:S02]  /*72d0*/  @!P3 IADD3.X R205, R155, RZ, R181, P1, P2 ;  /* 0x000000ff9bcdb210 */ /* 0x000fe40000fe44b5 */
[----:B------:R-:W-:Y:S02]  /*72e0*/  ISETP.LT.OR P3, PT, R0, 0x11, !P0 ;  /* 0x000000110000780c */ /* 0x000fe40004761670 */
        /* <DEDUP_REMOVED lines=59> */
[----:B------:R-:W-:-:S04]  /*76a0*/  ISETP.GE.AND P0, PT, R4, 0x109, PT ;  /* 0x000001090400780c */ /* 0x000fc80003f06270 */
[----:B------:R-:W-:-:S13]  /*76b0*/  ISETP.LT.OR P3, PT, R0, 0x1, !P0 ;  /* 0x000000010000780c */ /* 0x000fda0004761670 */
[----:B------:R-:W-:-:S04]  /*76c0*/  @!P3 IADD3 R182, P1, P2, R159, R180, R158 ;  /* 0x000000b49fb6b210 */ /* 0x000fc80007a3e09e */
[----:B------:R-:W-:Y:S02]  /*76d0*/  @!P3 IADD3.X R183, R156, R181, R155, P1, P2 ;  /* 0x000000b59cb7b210 */ /* 0x000fe40000fe449b */
[----:B------:R-:W-:-:S13]  /*76e0*/  ISETP.LT.OR P3, PT, R0, 0x2, !P0 ;  /* 0x000000020000780c */ /* 0x000fda0004761670 */
[----:B------:R-:W-:-:S04]  /*76f0*/  @!P3 IADD3 R176, P1, P2, R158, 0x1, R180 ;  /* 0x000000019eb0b810 */ /* 0x000fc80007a3e0b4 */
[----:B------:R-:W-:Y:S02]  /*7700*/  @!P3 IADD3.X R169, R155, RZ, R181, P1, P2 ;  /* 0x000000ff9ba9b210 */ /* 0x000fe40000fe44b5 */
        /* <DEDUP_REMOVED lines=27> */
[----:B------:R-:W-:-:S04]  /*78c0*/  ISETP.LT.OR P3, PT, R0, 0x2a, !P0 ;  /* 0x0000002a0000780c */ /* 0x000fc80004761670 */
[----:B------:R-:W-:-:S09]  /*78d0*/  P2R R20, PR, RZ, 0x8 ;  /* 0x00000008ff147803 */ /* 0x000fd20000000000 */
[----:B------:R-:W-:-:S04]  /*78e0*/  @!P3 IADD3 R10, P1, P2, R158, 0x29, R180 ;  /* 0x000000299e0ab810 */ /* 0x000fc80007a3e0b4 */
[----:B------:R-:W-:Y:S02]  /*78f0*/  @!P3 IADD3.X R9, R155, RZ, R181, P1, P2 ;  /* 0x000000ff9b09b210 */ /* 0x000fe40000fe44b5 */
[----:B------:R-:W-:Y:S02]  /*7900*/  ISETP.LT.OR P1, PT, R0, 0x31, !P0 ;  /* 0x000000310000780c */ /* 0x000fe40004721670 */
[----:B------:R-:W-:Y:S02]  /*7910*/  LOP3.LUT P3, RZ, R22, 0x2, RZ, 0xc0, !PT ;  /* 0x0000000216ff7812 */ /* 0x000fe4000786c0ff */
[----:B------:R-:W-:-:S09]  /*7920*/  P2R R187, PR, RZ, 0x2 ;  /* 0x00000002ffbb7803 */ /* 0x000fd20000000000 */
[----:B------:R-:W-:Y:S02]  /*7930*/  @!P1 IADD3 R8, P2, P4, R158, 0x30, R180 ;  /* 0x000000309e089810 */ /* 0x000fe40007c5e0b4 */
[----:B------:R-:W-:Y:S02]  /*7940*/  @!P3 IMAD R95, R95, R152, RZ ;  /* 0x000000985f5fb224 */ /* 0x000fe400078e02ff */
[----:B------:R-:W-:Y:S02]  /*7950*/  @!P1 IADD3.X R5, R155, RZ, R181, P2, P4 ;  /* 0x000000ff9b059210 */ /* 0x000fe400017e84b5 */
[----:B------:R-:W-:Y:S02]  /*7960*/  ISETP.LT.OR P2, PT, R0, 0x32, !P0 ;  /* 0x000000320000780c */ /* 0x000fe40004741670 */
[----:B------:R-:W-:-:S11]  /*7970*/  LOP3.LUT P1, RZ, R22, 0x1, RZ, 0xc0, !PT ;  /* 0x0000000116ff7812 */ /* 0x000fd6000782c0ff */
[----:B------:R-:W-:Y:S01]  /*7980*/  @!P2 IADD3 R6, P4, P5, R158, 0x31, R180 ;  /* 0x000000319e06a810 */ /* 0x000fe20007d9e0b4 */
[----:B------:R-:W-:-:S03]  /*7990*/  @!P2 IMAD R83, R83, R152, RZ ;  /* 0x000000985353a224 */ /* 0x000fc600078e02ff */
[----:B------:R-:W-:Y:S02]  /*79a0*/  @!P2 IADD3.X R7, R155, RZ, R181, P4, P5 ;  /* 0x000000ff9b07a210 */ /* 0x000fe400027ea4b5 */
[----:B------:R-:W-:-:S04]  /*79b0*/  ISETP.GE.AND P5, PT, R4, 0x1, PT ;  /* 0x000000010400780c */ /* 0x000fc80003fa6270 */
[----:B------:R-:W-:-:S13]  /*79c0*/  ISETP.LT.OR P4, PT, R0, 0x1, !P5 ;  /* 0x000000010000780c */ /* 0x000fda0006f81670 */
[----:B------:R-:W-:-:S05]  /*79d0*/  @!P4 IMAD R211, R120, R152, RZ ;  /* 0x0000009878d3c224 */ /* 0x000fca00078e02ff */
[----:B------:R0:W-:Y:S01]  /*79e0*/  @!P4 STG.E.U8 desc[UR36][R180.64], R211 ;  /* 0x000000d3b400c986 */ /* 0x0001e2000c101124 */
[----:B------:R-:W-:-:S13]  /*79f0*/  ISETP.LT.OR P4, PT, R0, 0x2, !P5 ;  /* 0x000000020000780c */ /* 0x000fda0006f81670 */
[----:B------:R-:W-:-:S05]  /*7a00*/  @!P4 IMAD R213, R121, R152, RZ ;  /* 0x0000009879d5c224 */ /* 0x000fca00078e02ff */
[----:B------:R-:W-:Y:S01]  /*7a10*/  @!P4 STG.E.U8 desc[UR36][R180.64+0x1], R213 ;  /* 0x000001d5b400c986 */ /* 0x000fe2000c101124 */
[----:B------:R-:W-:-:S05]  /*7a20*/  IADD3 R120, P4, R180, R158, RZ ;  /* 0x0000009eb4787210 */ /* 0x000fca0007f9e0ff */
[----:B------:R-:W-:Y:S01]  /*7a30*/  IMAD.X R121, R181, 0x1, R155, P4 ;  /* 0x00000001b5797824 */ /* 0x000fe200020e069b */
[----:B------:R-:W-:-:S04]  /*7a40*/  ISETP.GE.AND P4, PT, R4, 0x9, PT ;  /* 0x000000090400780c */ /* 0x000fc80003f86270 */
[----:B------:R-:W-:-:S13]  /*7a50*/  ISETP.LT.OR P6, PT, R0, 0x1, !P4 ;  /* 0x000000010000780c */ /* 0x000fda00067c1670 */
[----:B------:R-:W-:-:S05]  /*7a60*/  @!P6 IMAD R215, R122, R152, RZ ;  /* 0x000000987ad7e224 */ /* 0x000fca00078e02ff */
[----:B------:R-:W-:Y:S01]  /*7a70*/  @!P6 STG.E.U8 desc[UR36][R120.64], R215 ;  /* 0x000000d77800e986 */ /* 0x000fe2000c101124 */
[----:B------:R-:W-:-:S13]  /*7a80*/  ISETP.LT.OR P6, PT, R0, 0x2, !P4 ;  /* 0x000000020000780c */ /* 0x000fda00067c1670 */
[----:B------:R-:W-:-:S05]  /*7a90*/  @!P6 IMAD R123, R123, R152, RZ ;  /* 0x000000987b7be224 */ /* 0x000fca00078e02ff */
[----:B------:R1:W-:Y:S01]  /*7aa0*/  @!P6 STG.E.U8 desc[UR36][R120.64+0x1], R123 ;  /* 0x0000017b7800e986 */ /* 0x0003e2000c101124 */
[----:B------:R-:W-:-:S13]  /*7ab0*/  ISETP.LT.OR P6, PT, R0, 0x9, !P5 ;  /* 0x000000090000780c */ /* 0x000fda0006fc1670 */
[----:B0-----:R-:W-:Y:S02]  /*7ac0*/  @!P6 IMAD R211, R124, R152, RZ ;  /* 0x000000987cd3e224 */ /* 0x001fe400078e02ff */
[----:B------:R-:W-:Y:S02]  /*7ad0*/  @!P6 IMAD.MOV.U32 R122, RZ, RZ, R180 ;  /* 0x000000ffff7ae224 */ /* 0x000fe400078e00b4 */
[----:B-1----:R-:W-:-:S05]  /*7ae0*/  @!P6 IMAD.MOV.U32 R123, RZ, RZ, R181 ;  /* 0x000000ffff7be224 */ /* 0x002fca00078e00b5 */
[----:B------:R0:W-:Y:S01]  /*7af0*/  @!P6 STG.E.U8 desc[UR36][R122.64+0x8], R211 ;  /* 0x000008d37a00e986 */ /* 0x0001e2000c101124 */
[----:B------:R-:W-:-:S13]  /*7b00*/  ISETP.LT.OR P6, PT, R0, 0xa, !P5 ;  /* 0x0000000a0000780c */ /* 0x000fda0006fc1670 */
[----:B------:R-:W-:Y:S02]  /*7b10*/  @!P6 IMAD R125, R125, R152, RZ ;  /* 0x000000987d7de224 */ /* 0x000fe400078e02ff */
[----:B0-----:R-:W-:Y:S02]  /*7b20*/  @!P6 IMAD.MOV.U32 R122, RZ, RZ, R180 ;  /* 0x000000ffff7ae224 */ /* 0x001fe400078e00b4 */
[----:B------:R-:W-:-:S05]  /*7b30*/  @!P6 IMAD.MOV.U32 R123, RZ, RZ, R181 ;  /* 0x000000ffff7be224 */ /* 0x000fca00078e00b5 */
[----:B------:R0:W-:Y:S01]  /*7b40*/  @!P6 STG.E.U8 desc[UR36][R122.64+0x9], R125 ;  /* 0x0000097d7a00e986 */ /* 0x0001e2000c101124 */
[----:B------:R-:W-:-:S13]  /*7b50*/  ISETP.LT.OR P6, PT, R0, 0x9, !P4 ;  /* 0x000000090000780c */ /* 0x000fda00067c1670 */
[----:B------:R-:W-:-:S05]  /*7b60*/  @!P6 IMAD R213, R126, R152, RZ ;  /* 0x000000987ed5e224 */ /* 0x000fca00078e02ff */
[----:B------:R-:W-:Y:S01]  /*7b70*/  @!P6 STG.E.U8 desc[UR36][R120.64+0x8], R213 ;  /* 0x000008d57800e986 */ /* 0x000fe2000c101124 */
[----:B------:R-:W-:-:S13]  /*7b80*/  ISETP.LT.OR P6, PT, R0, 0xa, !P4 ;  /* 0x0000000a0000780c */ /* 0x000fda00067c1670 */
[----:B------:R-:W-:-:S05]  /*7b90*/  @!P6 IMAD R127, R127, R152, RZ ;  /* 0x000000987f7fe224 */ /* 0x000fca00078e02ff */
[----:B------:R-:W-:Y:S01]  /*7ba0*/  @!P6 STG.E.U8 desc[UR36][R120.64+0x9], R127 ;  /* 0x0000097f7800e986 */ /* 0x000fe2000c101124 */
[----:B------:R-:W-:-:S13]  /*7bb0*/  ISETP.LT.OR P6, PT, R0, 0x11, !P5 ;  /* 0x000000110000780c */ /* 0x000fda0006fc1670 */
[----:B------:R-:W-:Y:S02]  /*7bc0*/  @!P6 IMAD R211, R128, R152, RZ ;  /* 0x0000009880d3e224 */ /* 0x000fe400078e02ff */
[----:B0-----:R-:W-:Y:S02]  /*7bd0*/  @!P6 IMAD.MOV.U32 R122, RZ, RZ, R180 ;  /* 0x000000ffff7ae224 */ /* 0x001fe400078e00b4 */
[----:B------:R-:W-:-:S05]  /*7be0*/  @!P6 IMAD.MOV.U32 R123, RZ, RZ, R181 ;  /* 0x000000ffff7be224 */ /* 0x000fca00078e00b5 */
[----:B------:R0:W-:Y:S01]  /*7bf0*/  @!P6 STG.E.U8 desc[UR36][R122.64+0x10], R211 ;  /* 0x000010d37a00e986 */ /* 0x0001e2000c101124 */
[----:B------:R-:W-:-:S13]  /*7c00*/  ISETP.LT.OR P6, PT, R0, 0x12, !P5 ;  /* 0x000000120000780c */ /* 0x000fda0006fc1670 */
[----:B------:R-:W-:Y:S02]  /*7c10*/  @!P6 IMAD R129, R129, R152, RZ ;  /* 0x000000988181e224 */ /* 0x000fe400078e02ff */
[----:B0-----:R-:W-:Y:S02]  /*7c20*/  @!P6 IMAD.MOV.U32 R122, RZ, RZ, R180 ;  /* 0x000000ffff7ae224 */ /* 0x001fe400078e00b4 */
[----:B------:R-:W-:-:S05]  /*7c30*/  @!P6 IMAD.MOV.U32 R123, RZ, RZ, R181 ;  /* 0x000000ffff7be224 */ /* 0x000fca00078e00b5 */
[----:B------:R-:W-:Y:S01]  /*7c40*/  @!P6 STG.E.U8 desc[UR36][R122.64+0x11], R129 ;  /* 0x000011817a00e986 */ /* 0x000fe2000c101124 */
[----:B------:R-:W-:-:S13]  /*7c50*/  ISETP.LT.OR P6, PT, R0, 0x11, !P4 ;  /* 0x000000110000780c */ /* 0x000fda00067c1670 */
[----:B------:R-:W-:-:S05]  /*7c60*/  @!P6 IMAD R125, R130, R152, RZ ;  /* 0x00000098827de224 */ /* 0x000fca00078e02ff */
[----:B------:R-:W-:Y:S01]  /*7c70*/  @!P6 STG.E.U8 desc[UR36][R120.64+0x10], R125 ;  /* 0x0000107d7800e986 */ /* 0x000fe2000c101124 */
[----:B------:R-:W-:-:S13]  /*7c80*/  ISETP.LT.OR P6, PT, R0, 0x12, !P4 ;  /* 0x000000120000780c */ /* 0x000fda00067c1670 */
[----:B------:R-:W-:-:S05]  /*7c90*/  @!P6 IMAD R131, R131, R152, RZ ;  /* 0x000000988383e224 */ /* 0x000fca00078e02ff */
[----:B------:R0:W-:Y:S01]  /*7ca0*/  @!P6 STG.E.U8 desc[UR36][R120.64+0x11], R131 ;  /* 0x000011837800e986 */ /* 0x0001e2000c101124 */
[----:B------:R-:W-:Y:S01]  /*7cb0*/  ISETP.LT.OR P6, PT, R0, 0x19, !P5 ;  /* 0x000000190000780c */ /* 0x000fe20006fc1670 */
[----:B0-----:R-:W-:-:S12]  /*7cc0*/  @!P1 IMAD R131, R91, R152, RZ ;  /* 0x000000985b839224 */ /* 0x001fd800078e02ff */
[----:B------:R-:W-:Y:S02]  /*7cd0*/  @!P6 IMAD R127, R132, R152, RZ ;  /* 0x00000098847fe224 */ /* 0x000fe400078e02ff */
[----:B------:R-:W-:Y:S02]  /*7ce0*/  @!P6 IMAD.MOV.U32 R122, RZ, RZ, R180 ;  /* 0x000000ffff7ae224 */ /* 0x000fe400078e00b4 */
[----:B------:R-:W-:-:S05]  /*7cf0*/  @!P6 IMAD.MOV.U32 R123, RZ, RZ, R181 ;  /* 0x000000ffff7be224 */ /* 0x000fca00078e00b5 */
        /* <DEDUP_REMOVED lines=60> */
[C---:B------:R-:W-:Y:S02]  /*80c0*/  ISETP.LT.OR P6, PT, R0.reuse, 0x39, !P5 ;  /* 0x000000390000780c */ /* 0x040fe40006fc1670 */
[----:B------:R-:W-:-:S11]  /*80d0*/  ISETP.LT.OR P5, PT, R0, 0x3a, !P5 ;  /* 0x0000003a0000780c */ /* 0x000fd60006fa1670 */
[-C--:B------:R-:W-:Y:S02]  /*80e0*/  @!P6 IMAD R127, R148, R152.reuse, RZ ;  /* 0x00000098947fe224 */ /* 0x080fe400078e02ff */
[----:B0-----:R-:W-:Y:S02]  /*80f0*/  @!P6 IMAD.MOV.U32 R122, RZ, RZ, R180 ;  /* 0x000000ffff7ae224 */ /* 0x001fe400078e00b4 */
[----:B------:R-:W-:Y:S02]  /*8100*/  @!P6 IMAD.MOV.U32 R123, RZ, RZ, R181 ;  /* 0x000000ffff7be224 */ /* 0x000fe400078e00b5 */
[----:B------:R-:W-:-:S03]  /*8110*/  @!P5 IMAD R149, R149, R152, RZ ;  /* 0x000000989595d224 */ /* 0x000fc600078e02ff */
[----:B------:R0:W-:Y:S02]  /*8120*/  @!P6 STG.E.U8 desc[UR36][R122.64+0x38], R127 ;  /* 0x0000387f7a00e986 */ /* 0x0001e4000c101124 */
[----:B0-----:R-:W-:Y:S02]  /*8130*/  @!P5 IMAD.MOV.U32 R122, RZ, RZ, R180 ;  /* 0x000000ffff7ad224 */ /* 0x001fe400078e00b4 */
[----:B------:R-:W-:-:S05]  /*8140*/  @!P5 IMAD.MOV.U32 R123, RZ, RZ, R181 ;  /* 0x000000ffff7bd224 */ /* 0x000fca00078e00b5 */
[----:B------:R0:W-:Y:S01]  /*8150*/  @!P5 STG.E.U8 desc[UR36][R122.64+0x39], R149 ;  /* 0x000039957a00d986 */ /* 0x0001e2000c101124 */
[C---:B------:R-:W-:Y:S02]  /*8160*/  ISETP.LT.OR P5, PT, R0.reuse, 0x39, !P4 ;  /* 0x000000390000780c */ /* 0x040fe400067a1670 */
[----:B------:R-:W-:-:S11]  /*8170*/  ISETP.LT.OR P4, PT, R0, 0x3a, !P4 ;  /* 0x0000003a0000780c */ /* 0x000fd60006781670 */
[-C--:B------:R-:W-:Y:S02]  /*8180*/  @!P5 IMAD R129, R150, R152.reuse, RZ ;  /* 0x000000989681d224 */ /* 0x080fe400078e02ff */
[----:B------:R-:W-:-:S03]  /*8190*/  @!P4 IMAD R151, R151, R152, RZ ;  /* 0x000000989797c224 */ /* 0x000fc600078e02ff */
[----:B------:R1:W-:Y:S04]  /*81a0*/  @!P5 STG.E.U8 desc[UR36][R120.64+0x38], R129 ;  /* 0x000038817800d986 */ /* 0x0003e8000c101124 */
[----:B------:R-:W-:Y:S01]  /*81b0*/  @!P4 STG.E.U8 desc[UR36][R120.64+0x39], R151 ;  /* 0x000039977800c986 */ /* 0x000fe2000c101124 */
[----:B------:R-:W-:-:S04]  /*81c0*/  ISETP.GE.AND P4, PT, R4, 0x81, PT ;  /* 0x000000810400780c */ /* 0x000fc80003f86270 */
[----:B------:R-:W-:-:S13]  /*81d0*/  ISETP.LT.OR P5, PT, R0, 0x1, !P4 ;  /* 0x000000010000780c */ /* 0x000fda00067a1670 */
[----:B------:R-:W-:Y:S01]  /*81e0*/  @!P5 IADD3 R124, P6, R180, R157, RZ ;  /* 0x0000009db47cd210 */ /* 0x000fe20007fde0ff */
[----:B------:R-:W-:-:S04]  /*81f0*/  @!P5 IMAD R127, R88, R152, RZ ;  /* 0x00000098587fd224 */ /* 0x000fc800078e02ff */
[----:B------:R-:W-:-:S05]  /*8200*/  @!P5 IMAD.X R125, R181, 0x1, R154, P6 ;  /* 0x00000001b57dd824 */ /* 0x000fca00030e069a */
[----:B------:R2:W-:Y:S01]  /*8210*/  @!P5 STG.E.U8 desc[UR36][R124.64], R127 ;  /* 0x0000007f7c00d986 */ /* 0x0005e2000c101124 */
[----:B------:R-:W-:-:S13]  /*8220*/  ISETP.LT.OR P5, PT, R0, 0x2, !P4 ;  /* 0x000000020000780c */ /* 0x000fda00067a1670 */
[----:B0-----:R-:W-:Y:S01]  /*8230*/  @!P5 IADD3 R122, P6, R180, R157, RZ ;  /* 0x0000009db47ad210 */ /* 0x001fe20007fde0ff */
[----:B------:R-:W-:-:S04]  /*8240*/  @!P5 IMAD R89, R89, R152, RZ ;  /* 0x000000985959d224 */ /* 0x000fc800078e02ff */
[----:B------:R-:W-:Y:S01]  /*8250*/  @!P5 IMAD.X R123, R181, 0x1, R154, P6 ;  /* 0x00000001b57bd824 */ /* 0x000fe200030e069a */
[----:B------:R-:W-:-:S04]  /*8260*/  LOP3.LUT P6, RZ, R22, 0x2000000, RZ, 0xc0, !PT ;  /* 0x0200000016ff7812 */ /* 0x000fc800078cc0ff */
[----:B------:R0:W-:Y:S01]  /*8270*/  @!P5 STG.E.U8 desc[UR36][R122.64+0x1], R89 ;  /* 0x000001597a00d986 */ /* 0x0001e2000c101124 */
[----:B------:R-:W-:-:S05]  /*8280*/  @!P1 IADD3 R214, P5, R214, R157, RZ ;  /* 0x0000009dd6d69210 */ /* 0x000fca0007fbe0ff */
[----:B------:R-:W-:Y:S01]  /*8290*/  @!P1 IMAD.X R215, R209, 0x1, R154, P5 ;  /* 0x00000001d1d79824 */ /* 0x000fe200028e069a */
[----:B------:R-:W-:Y:S02]  /*82a0*/  ISETP.LT.OR P5, PT, R0, 0x9, !P4 ;  /* 0x000000090000780c */ /* 0x000fe400067a1670 */
[----:B-1----:R-:W-:-:S05]  /*82b0*/  @!P6 IMAD R129, R90, R152, RZ ;  /* 0x000000985a81e224 */ /* 0x002fca00078e02ff */
[----:B------:R-:W-:Y:S04]  /*82c0*/  @!P6 STG.E.U8 desc[UR36][R184.64], R129 ;  /* 0x00000081b800e986 */ /* 0x000fe8000c101124 */
[----:B------:R-:W-:Y:S01]  /*82d0*/  @!P1 STG.E.U8 desc[UR36][R214.64], R131 ;  /* 0x00000083d6009986 */ /* 0x000fe2000c101124 */
[----:B------:R-:W-:Y:S01]  /*82e0*/  LOP3.LUT P1, RZ, R22, 0x20, RZ, 0xc0, !PT ;  /* 0x0000002016ff7812 */ /* 0x000fe2000782c0ff */
[----:B--2---:R-:W-:Y:S01]  /*82f0*/  @!P5 IMAD R125, R92, R152, RZ ;  /* 0x000000985c7dd224 */ /* 0x004fe200078e02ff */
[----:B------:R-:W-:-:S05]  /*8300*/  @!P5 IADD3 R90, P6, R180, R157, RZ ;  /* 0x0000009db45ad210 */ /* 0x000fca0007fde0ff */
[----:B------:R-:W-:-:S05]  /*8310*/  @!P5 IMAD.X R91, R181, 0x1, R154, P6 ;  /* 0x00000001b55bd824 */ /* 0x000fca00030e069a */
[----:B------:R1:W-:Y:S01]  /*8320*/  @!P5 STG.E.U8 desc[UR36][R90.64+0x8], R125 ;  /* 0x0000087d5a00d986 */ /* 0x0003e2000c101124 */
[----:B------:R-:W-:Y:S01]  /*8330*/  ISETP.LT.OR P5, PT, R0, 0xa, !P4 ;  /* 0x0000000a0000780c */ /* 0x000fe200067a1670 */
[----:B------:R-:W-:-:S12]  /*8340*/  @!P1 IMAD R99, R99, R152, RZ ;  /* 0x0000009863639224 */ /* 0x000fd800078e02ff */
[----:B------:R-:W-:Y:S01]  /*8350*/  @!P5 IADD3 R88, P6, R180, R157, RZ ;  /* 0x0000009db458d210 */ /* 0x000fe20007fde0ff */
[----:B------:R-:W-:-:S04]  /*8360*/  @!P5 IMAD R93, R93, R152, RZ ;  /* 0x000000985d5dd224 */ /* 0x000fc800078e02ff */
[----:B0-----:R-:W-:Y:S01]  /*8370*/  @!P5 IMAD.X R89, R181, 0x1, R154, P6 ;  /* 0x00000001b559d824 */ /* 0x001fe200030e069a */
[----:B------:R-:W-:-:S04]  /*8380*/  LOP3.LUT P6, RZ, R22, 0x4, RZ, 0xc0, !PT ;  /* 0x0000000416ff7812 */ /* 0x000fc800078cc0ff */
[----:B------:R0:W-:Y:S09]  /*8390*/  @!P5 STG.E.U8 desc[UR36][R88.64+0x9], R93 ;  /* 0x0000095d5800d986 */ /* 0x0001f2000c101124 */
[----:B------:R-:W-:Y:S01]  /*83a0*/  @!P6 IADD3 R212, P5, R212, R157, RZ ;  /* 0x0000009dd4d4e210 */ /* 0x000fe20007fbe0ff */
[----:B------:R-:W-:-:S04]  /*83b0*/  @!P6 IMAD R123, R94, R152, RZ ;  /* 0x000000985e7be224 */ /* 0x000fc800078e02ff */
[----:B------:R-:W-:Y:S01]  /*83c0*/  @!P6 IMAD.X R213, R207, 0x1, R154, P5 ;  /* 0x00000001cfd5e824 */ /* 0x000fe200028e069a */
[----:B------:R-:W-:-:S04]  /*83d0*/  @!P3 IADD3 R210, P5, R210, R157, RZ ;  /* 0x0000009dd2d2b210 */ /* 0x000fc80007fbe0ff */
[----:B------:R-:W-:Y:S01]  /*83e0*/  @!P6 STG.E.U8 desc[UR36][R212.64], R123 ;  /* 0x0000007bd400e986 */ /* 0x000fe2000c101124 */
[----:B------:R-:W-:Y:S01]  /*83f0*/  @!P3 IMAD.X R211, R205, 0x1, R154, P5 ;  /* 0x00000001cdd3b824 */ /* 0x000fe200028e069a */
[----:B------:R-:W-:-:S04]  /*8400*/  ISETP.LT.OR P5, PT, R0, 0x11, !P4 ;  /* 0x000000110000780c */ /* 0x000fc800067a1670 */
[----:B------:R2:W-:Y:S01]  /*8410*/  @!P3 STG.E.U8 desc[UR36][R210.64], R95 ;  /* 0x0000005fd200b986 */ /* 0x0005e2000c101124 */
[----:B------:R-:W-:-:S08]  /*8420*/  LOP3.LUT P3, RZ, R22, 0x40, RZ, 0xc0, !PT ;  /* 0x0000004016ff7812 */ /* 0x000fd0000786c0ff */
[----:B-1----:R-:W-:Y:S01]  /*8430*/  @!P5 IADD3 R90, P6, R180, R157, RZ ;  /* 0x0000009db45ad210 */ /* 0x002fe20007fde0ff */
[----:B0-----:R-:W-:-:S04]  /*8440*/  @!P5 IMAD R93, R96, R152, RZ ;  /* 0x00000098605dd224 */ /* 0x001fc800078e02ff */
[----:B------:R-:W-:Y:S02]  /*8450*/  @!P5 IMAD.X R91, R181, 0x1, R154, P6 ;  /* 0x00000001b55bd824 */ /* 0x000fe400030e069a */
[----:B------:R-:W-:-:S03]  /*8460*/  @!P3 IMAD R103, R103, R152, RZ ;  /* 0x000000986767b224 */ /* 0x000fc600078e02ff */
[----:B------:R0:W-:Y:S01]  /*8470*/  @!P5 STG.E.U8 desc[UR36][R90.64+0x10], R93 ;  /* 0x0000105d5a00d986 */ /* 0x0001e2000c101124 */
[----:B------:R-:W-:-:S13]  /*8480*/  ISETP.LT.OR P5, PT, R0, 0x12, !P4 ;  /* 0x000000120000780c */ /* 0x000fda00067a1670 */
[----:B------:R-:W-:Y:S01]  /*8490*/  @!P5 IADD3 R88, P6, R180, R157, RZ ;  /* 0x0000009db458d210 */ /* 0x000fe20007fde0ff */
[----:B------:R-:W-:-:S04]  /*84a0*/  @!P5 IMAD R97, R97, R152, RZ ;  /* 0x000000986161d224 */ /* 0x000fc800078e02ff */
[----:B------:R-:W-:Y:S01]  /*84b0*/  @!P5 IMAD.X R89, R181, 0x1, R154, P6 ;  /* 0x00000001b559d824 */ /* 0x000fe200030e069a */
[----:B------:R-:W-:-:S04]  /*84c0*/  LOP3.LUT P6, RZ, R22, 0x8, RZ, 0xc0, !PT ;  /* 0x0000000816ff7812 */ /* 0x000fc800078cc0ff */
[----:B------:R1:W-:Y:S09]  /*84d0*/  @!P5 STG.E.U8 desc[UR36][R88.64+0x11], R97 ;  /* 0x000011615800d986 */ /* 0x0003f2000c101124 */
[----:B------:R-:W-:Y:S01]  /*84e0*/  @!P6 IADD3 R208, P5, R208, R157, RZ ;  /* 0x0000009dd0d0e210 */ /* 0x000fe20007fbe0ff */
[----:B--2---:R-:W-:-:S04]  /*84f0*/  @!P6 IMAD R95, R98, R152, RZ ;  /* 0x00000098625fe224 */ /* 0x004fc800078e02ff */
[----:B------:R-:W-:Y:S01]  /*8500*/  @!P6 IMAD.X R209, R203, 0x1, R154, P5 ;  /* 0x00000001cbd1e824 */ /* 0x000fe200028e069a */
[----:B------:R-:W-:-:S04]  /*8510*/  @!P1 IADD3 R206, P5, R206, R157, RZ ;  /* 0x0000009dcece9210 */ /* 0x000fc80007fbe0ff */
[----:B------:R2:W-:Y:S01]  /*8520*/  @!P6 STG.E.U8 desc[UR36][R208.64], R95 ;  /* 0x0000005fd000e986 */ /* 0x0005e2000c101124 */
[----:B------:R-:W-:Y:S01]  /*8530*/  @!P1 IMAD.X R207, R201, 0x1, R154, P5 ;  /* 0x00000001c9cf9824 */ /* 0x000fe200028e069a */
[----:B------:R-:W-:-:S04]  /*8540*/  ISETP.LT.OR P5, PT, R0, 0x19, !P4 ;  /* 0x000000190000780c */ /* 0x000fc800067a1670 */
[----:B------:R-:W-:Y:S01]  /*8550*/  @!P1 STG.E.U8 desc[UR36][R206.64], R99 ;  /* 0x00000063ce009986 */ /* 0x000fe2000c101124 */
[----:B------:R-:W-:-:S08]  /*8560*/  LOP3.LUT P1, RZ, R22, 0x100, RZ, 0xc0, !PT ;  /* 0x0000010016ff7812 */ /* 0x000fd0000782c0ff */
[----:B0-----:R-:W-:Y:S01]  /*8570*/  @!P5 IADD3 R90, P6, R180, R157, RZ ;  /* 0x0000009db45ad210 */ /* 0x001fe20007fde0ff */
[----:B------:R-:W-:-:S04]  /*8580*/  @!P5 IMAD R93, R100, R152, RZ ;  /* 0x00000098645dd224 */ /* 0x000fc800078e02ff */
[----:B------:R-:W-:Y:S02]  /*8590*/  @!P5 IMAD.X R91, R181, 0x1, R154, P6 ;  /* 0x00000001b55bd824 */ /* 0x000fe400030e069a */
[----:B------:R-:W-:-:S03]  /*85a0*/  @!P1 IMAD R107, R107, R152, RZ ;  /* 0x000000986b6b9224 */ /* 0x000fc600078e02ff */
[----:B------:R0:W-:Y:S01]  /*85b0*/  @!P5 STG.E.U8 desc[UR36][R90.64+0x18], R93 ;  /* 0x0000185d5a00d986 */ /* 0x0001e2000c101124 */
[----:B------:R-:W-:-:S13]  /*85c0*/  ISETP.LT.OR P5, PT, R0, 0x1a, !P4 ;  /* 0x0000001a0000780c */ /* 0x000fda00067a1670 */
[----:B-1----:R-:W-:Y:S01]  /*85d0*/  @!P5 IADD3 R88, P6, R180, R157, RZ ;  /* 0x0000009db458d210 */ /* 0x002fe20007fde0ff */
        /* <DEDUP_REMOVED lines=35> */
[----:B------:R-:W-:-:S05]  /*8810*/  @!P5 IMAD.X R91, R181, 0x1, R154, P6 ;  /* 0x00000001b55bd824 */ /* 0x000fca00030e069a */
        /* <DEDUP_REMOVED lines=26> */
[----:B------:R1:W-:Y:S01]  /*89c0*/  @!P5 STG.E.U8 desc[UR36][R88.64+0x31], R113 ;  /* 0x000031715800d986 */ /* 0x0003e2000c101124 */
[----:B------:R-:W-:-:S05]  /*89d0*/  @!P1 IADD3 R192, P5, R192, R157, RZ ;  /* 0x0000009dc0c09210 */ /* 0x000fca0007fbe0ff */
[----:B------:R-:W-:Y:S01]  /*89e0*/  @!P1 IMAD.X R193, R177, 0x1, R154, P5 ;  /* 0x00000001b1c19824 */ /* 0x000fe200028e069a */
[----:B------:R-:W-:Y:S02]  /*89f0*/  LOP3.LUT P5, RZ, R22, 0x4000, RZ, 0xc0, !PT ;  /* 0x0000400016ff7812 */ /* 0x000fe400078ac0ff */
[----:B------:R-:W-:Y:S01]  /*8a00*/  @!P6 IMAD R115, R115, R152, RZ ;  /* 0x000000987373e224 */ /* 0x000fe200078e02ff */
[----:B------:R-:W-:-:S10]  /*8a10*/  ISETP.NE.AND P1, PT, R187, RZ, PT ;  /* 0x000000ffbb00720c */ /* 0x000fd40003f25270 */
[----:B--2---:R-:W-:-:S05]  /*8a20*/  @!P5 IMAD R95, R114, R152, RZ ;  /* 0x00000098725fd224 */ /* 0x004fca00078e02ff */
[----:B------:R2:W-:Y:S01]  /*8a30*/  @!P5 STG.E.U8 desc[UR36][R192.64], R95 ;  /* 0x0000005fc000d986 */ /* 0x0005e2000c101124 */
[----:B------:R-:W-:-:S05]  /*8a40*/  @!P6 IADD3 R190, P5, R190, R157, RZ ;  /* 0x0000009dbebee210 */ /* 0x000fca0007fbe0ff */
[----:B------:R-:W-:Y:S01]  /*8a50*/  @!P6 IMAD.X R191, R175, 0x1, R154, P5 ;  /* 0x00000001afbfe824 */ /* 0x000fe200028e069a */
[C---:B------:R-:W-:Y:S02]  /*8a60*/  ISETP.LT.OR P5, PT, R0.reuse, 0x39, !P4 ;  /* 0x000000390000780c */ /* 0x040fe400067a1670 */
[----:B------:R-:W-:Y:S02]  /*8a70*/  ISETP.LT.OR P4, PT, R0, 0x3a, !P4 ;  /* 0x0000003a0000780c */ /* 0x000fe40006781670 */
[----:B------:R-:W-:Y:S09]  /*8a80*/  @!P6 STG.E.U8 desc[UR36][R190.64], R115 ;  /* 0x00000073be00e986 */ /* 0x000ff2000c101124 */
[----:B0-----:R-:W-:Y:S01]  /*8a90*/  @!P5 IADD3 R90, P6, R180, R157, RZ ;  /* 0x0000009db45ad210 */ /* 0x001fe20007fde0ff */
[----:B------:R-:W-:-:S02]  /*8aa0*/  @!P5 IMAD R93, R116, R152, RZ ;  /* 0x00000098745dd224 */ /* 0x000fc400078e02ff */
[----:B------:R-:W-:Y:S02]  /*8ab0*/  @!P4 IMAD R117, R117, R152, RZ ;  /* 0x000000987575c224 */ /* 0x000fe400078e02ff */
[----:B------:R-:W-:Y:S01]  /*8ac0*/  @!P5 IMAD.X R91, R181, 0x1, R154, P6 ;  /* 0x00000001b55bd824 */ /* 0x000fe200030e069a */
[----:B------:R-:W-:-:S04]  /*8ad0*/  LOP3.LUT P6, RZ, R22, 0x10000, RZ, 0xc0, !PT ;  /* 0x0001000016ff7812 */ /* 0x000fc800078cc0ff */
[----:B------:R-:W-:Y:S01]  /*8ae0*/  @!P5 STG.E.U8 desc[UR36][R90.64+0x38], R93 ;  /* 0x0000385d5a00d986 */ /* 0x000fe2000c101124 */
[----:B-1----:R-:W-:-:S05]  /*8af0*/  @!P4 IADD3 R88, P5, R180, R157, RZ ;  /* 0x0000009db458c210 */ /* 0x002fca0007fbe0ff */
[----:B------:R-:W-:-:S03]  /*8b00*/  @!P4 IMAD.X R89, R181, 0x1, R154, P5 ;  /* 0x00000001b559c824 */ /* 0x000fc600028e069a */
[----:B--2---:R-:W-:Y:S02]  /*8b10*/  @!P6 IMAD R95, R118, R152, RZ ;  /* 0x00000098765fe224 */ /* 0x004fe400078e02ff */
[----:B------:R0:W-:Y:S01]  /*8b20*/  @!P4 STG.E.U8 desc[UR36][R88.64+0x39], R117 ;  /* 0x000039755800c986 */ /* 0x0001e2000c101124 */
[----:B------:R-:W-:-:S05]  /*8b30*/  @!P6 IADD3 R188, P4, R188, R157, RZ ;  /* 0x0000009dbcbce210 */ /* 0x000fca0007f9e0ff */
[----:B------:R-:W-:Y:S01]  /*8b40*/  @!P6 IMAD.X R189, R173, 0x1, R154, P4 ;  /* 0x00000001adbde824 */ /* 0x000fe200020e069a */
[----:B------:R-:W-:-:S04]  /*8b50*/  @!P3 IADD3 R186, P4, R186, R157, RZ ;  /* 0x0000009dbabab210 */ /* 0x000fc80007f9e0ff */
[----:B------:R1:W-:Y:S01]  /*8b60*/  @!P6 STG.E.U8 desc[UR36][R188.64], R95 ;  /* 0x0000005fbc00e986 */ /* 0x0003e2000c101124 */
[----:B------:R-:W-:Y:S01]  /*8b70*/  @!P3 IMAD.X R187, R171, 0x1, R154, P4 ;  /* 0x00000001abbbb824 */ /* 0x000fe200020e069a */
[----:B------:R-:W-:-:S04]  /*8b80*/  ISETP.GE.AND P4, PT, R4, 0x101, PT ;  /* 0x000001010400780c */ /* 0x000fc80003f86270 */
[C---:B------:R-:W-:Y:S01]  /*8b90*/  ISETP.LT.OR P5, PT, R0.reuse, 0x1, !P4 ;  /* 0x000000010000780c */ /* 0x040fe200067a1670 */
[----:B------:R-:W-:Y:S01]  /*8ba0*/  @!P3 STG.E.U8 desc[UR36][R186.64], R119 ;  /* 0x00000077ba00b986 */ /* 0x000fe2000c101124 */
[----:B------:R-:W-:-:S11]  /*8bb0*/  ISETP.LT.OR P3, PT, R0, 0x2, !P0 ;  /* 0x000000020000780c */ /* 0x000fd60004761670 */
[----:B0-----:R-:W-:Y:S01]  /*8bc0*/  @!P5 IADD3 R88, P6, R180, R159, RZ ;  /* 0x0000009fb458d210 */ /* 0x001fe20007fde0ff */
[-C--:B------:R-:W-:Y:S02]  /*8bd0*/  @!P5 IMAD R93, R56, R152.reuse, RZ ;  /* 0x00000098385dd224 */ /* 0x080fe400078e02ff */
[----:B------:R-:W-:Y:S02]  /*8be0*/  @!P3 IMAD R99, R59, R152, RZ ;  /* 0x000000983b63b224 */ /* 0x000fe400078e02ff */
[----:B------:R-:W-:-:S05]  /*8bf0*/  @!P5 IMAD.X R89, R181, 0x1, R156, P6 ;  /* 0x00000001b559d824 */ /* 0x000fca00030e069c */
[----:B------:R0:W-:Y:S01]  /*8c00*/  @!P5 STG.E.U8 desc[UR36][R88.64], R93 ;  /* 0x0000005d5800d986 */ /* 0x0001e2000c101124 */
[----:B------:R-:W-:-:S13]  /*8c10*/  ISETP.LT.OR P5, PT, R0, 0x2, !P4 ;  /* 0x000000020000780c */ /* 0x000fda00067a1670 */
[----:B------:R-:W-:Y:S01]  /*8c20*/  @!P5 IADD3 R90, P6, R180, R159, RZ ;  /* 0x0000009fb45ad210 */ /* 0x000fe20007fde0ff */
[----:B-1----:R-:W-:-:S04]  /*8c30*/  @!P5 IMAD R95, R57, R152, RZ ;  /* 0x00000098395fd224 */ /* 0x002fc800078e02ff */
[----:B------:R-:W-:Y:S01]  /*8c40*/  @!P5 IMAD.X R91, R181, 0x1, R156, P6 ;  /* 0x00000001b55bd824 */ /* 0x000fe200030e069c */
[----:B------:R-:W-:-:S04]  /*8c50*/  ISETP.LT.OR P6, PT, R0, 0x1, !P0 ;  /* 0x000000010000780c */ /* 0x000fc800047c1670 */
[----:B------:R1:W-:Y:S01]  /*8c60*/  @!P5 STG.E.U8 desc[UR36][R90.64+0x1], R95 ;  /* 0x0000015f5a00d986 */ /* 0x0003e2000c101124 */
[----:B------:R-:W-:-:S05]  /*8c70*/  @!P3 IADD3 R176, P5, R176, R159, RZ ;  /* 0x0000009fb0b0b210 */ /* 0x000fca0007fbe0ff */
[----:B------:R-:W-:Y:S01]  /*8c80*/  @!P3 IMAD.X R177, R169, 0x1, R156, P5 ;  /* 0x00000001a9b1b824 */ /* 0x000fe200028e069c */
[----:B------:R-:W-:Y:S02]  /*8c90*/  ISETP.LT.OR P5, PT, R0, 0x9, !P4 ;  /* 0x000000090000780c */ /* 0x000fe400067a1670 */
[----:B------:R-:W-:-:S05]  /*8ca0*/  @!P6 IMAD R97, R58, R152, RZ ;  /* 0x000000983a61e224 */ /* 0x000fca00078e02ff */
[----:B------:R-:W-:Y:S04]  /*8cb0*/  @!P6 STG.E.U8 desc[UR36][R182.64], R97 ;  /* 0x00000061b600e986 */ /* 0x000fe8000c101124 */
[----:B------:R-:W-:Y:S01]  /*8cc0*/  @!P3 STG.E.U8 desc[UR36][R176.64], R99 ;  /* 0x00000063b000b986 */ /* 0x000fe2000c101124 */
[----:B------:R-:W-:Y:S01]  /*8cd0*/  ISETP.LT.OR P3, PT, R0, 0xa, !P0 ;  /* 0x0000000a0000780c */ /* 0x000fe20004761670 */
[----:B0-----:R-:W-:Y:S01]  /*8ce0*/  @!P5 IMAD R89, R60, R152, RZ ;  /* 0x000000983c59d224 */ /* 0x001fe200078e02ff */
[----:B------:R-:W-:-:S05]  /*8cf0*/  @!P5 IADD3 R56, P6, R180, R159, RZ ;  /* 0x0000009fb438d210 */ /* 0x000fca0007fde0ff */
[----:B------:R-:W-:-:S05]  /*8d00*/  @!P5 IMAD.X R57, R181, 0x1, R156, P6 ;  /* 0x00000001b539d824 */ /* 0x000fca00030e069c */
[----:B------:R0:W-:Y:S01]  /*8d10*/  @!P5 STG.E.U8 desc[UR36][R56.64+0x8], R89 ;  /* 0x000008593800d986 */ /* 0x0001e2000c101124 */
[----:B------:R-:W-:Y:S01]  /*8d20*/  ISETP.LT.OR P5, PT, R0, 0xa, !P4 ;  /* 0x0000000a0000780c */ /* 0x000fe200067a1670 */
[----:B------:R-:W-:-:S12]  /*8d30*/  @!P3 IMAD R63, R63, R152, RZ ;  /* 0x000000983f3fb224 */ /* 0x000fd800078e02ff */
[----:B------:R-:W-:Y:S01]  /*8d40*/  @!P5 IADD3 R58, P6, R180, R159, RZ ;  /* 0x0000009fb43ad210 */ /* 0x000fe20007fde0ff */
[----:B------:R-:W-:-:S04]  /*8d50*/  @!P5 IMAD R61, R61, R152, RZ ;  /* 0x000000983d3dd224 */ /* 0x000fc800078e02ff */
[----:B------:R-:W-:Y:S01]  /*8d60*/  @!P5 IMAD.X R59, R181, 0x1, R156, P6 ;  /* 0x00000001b53bd824 */ /* 0x000fe200030e069c */
[----:B------:R-:W-:-:S04]  /*8d70*/  ISETP.LT.OR P6, PT, R0, 0x9, !P0 ;  /* 0x000000090000780c */ /* 0x000fc800047c1670 */
[----:B------:R2:W-:Y:S09]  /*8d80*/  @!P5 STG.E.U8 desc[UR36][R58.64+0x9], R61 ;  /* 0x0000093d3a00d986 */ /* 0x0005f2000c101124 */
[----:B------:R-:W-:Y:S01]  /*8d90*/  @!P6 IADD3 R174, P5, R174, R159, RZ ;  /* 0x0000009faeaee210 */ /* 0x000fe20007fbe0ff */
[----:B-1----:R-:W-:-:S04]  /*8da0*/  @!P6 IMAD R91, R62, R152, RZ ;  /* 0x000000983e5be224 */ /* 0x002fc800078e02ff */
[----:B------:R-:W-:Y:S01]  /*8db0*/  @!P6 IMAD.X R175, R167, 0x1, R156, P5 ;  /* 0x00000001a7afe824 */ /* 0x000fe200028e069c */
[----:B------:R-:W-:-:S04]  /*8dc0*/  @!P3 IADD3 R172, P5, R172, R159, RZ ;  /* 0x0000009facacb210 */ /* 0x000fc80007fbe0ff */
[----:B------:R-:W-:Y:S01]  /*8dd0*/  @!P6 STG.E.U8 desc[UR36][R174.64], R91 ;  /* 0x0000005bae00e986 */ /* 0x000fe2000c101124 */
[----:B------:R-:W-:Y:S01]  /*8de0*/  @!P3 IMAD.X R173, R165, 0x1, R156, P5 ;  /* 0x00000001a5adb824 */ /* 0x000fe200028e069c */
[----:B------:R-:W-:-:S04]  /*8df0*/  ISETP.LT.OR P5, PT, R0, 0x11, !P4 ;  /* 0x000000110000780c */ /* 0x000fc800067a1670 */
[----:B------:R1:W-:Y:S01]  /*8e00*/  @!P3 STG.E.U8 desc[UR36][R172.64], R63 ;  /* 0x0000003fac00b986 */ /* 0x0003e2000c101124 */
[----:B------:R-:W-:-:S08]  /*8e10*/  ISETP.LT.OR P3, PT, R0, 0x12, !P0 ;  /* 0x000000120000780c */ /* 0x000fd00004761670 */
[----:B0-----:R-:W-:Y:S01]  /*8e20*/  @!P5 IADD3 R56, P6, R180, R159, RZ ;  /* 0x0000009fb438d210 */ /* 0x001fe20007fde0ff */
[----:B--2---:R-:W-:-:S04]  /*8e30*/  @!P5 IMAD R61, R64, R152, RZ ;  /* 0x00000098403dd224 */ /* 0x004fc800078e02ff */
[----:B------:R-:W-:Y:S02]  /*8e40*/  @!P5 IMAD.X R57, R181, 0x1, R156, P6 ;  /* 0x00000001b539d824 */ /* 0x000fe400030e069c */
[----:B------:R-:W-:-:S03]  /*8e50*/  @!P3 IMAD R67, R67, R152, RZ ;  /* 0x000000984343b224 */ /* 0x000fc600078e02ff */
[----:B------:R0:W-:Y:S01]  /*8e60*/  @!P5 STG.E.U8 desc[UR36][R56.64+0x10], R61 ;  /* 0x0000103d3800d986 */ /* 0x0001e2000c101124 */
[----:B------:R-:W-:-:S13]  /*8e70*/  ISETP.LT.OR P5, PT, R0, 0x12, !P4 ;  /* 0x000000120000780c */ /* 0x000fda00067a1670 */
        /* <DEDUP_REMOVED lines=12> */
[----:B------:R-:W-:Y:S01]  /*8f40*/  @!P3 STG.E.U8 desc[UR36][R168.64], R67 ;  /* 0x00000043a800b986 */ /* 0x000fe2000c101124 */
[----:B------:R-:W-:-:S08]  /*8f50*/  ISETP.LT.OR P3, PT, R0, 0x1a, !P0 ;  /* 0x0000001a0000780c */ /* 0x000fd00004761670 */
[----:B0-----:R-:W-:Y:S01]  /*8f60*/  @!P5 IADD3 R56, P6, R180, R159, RZ ;  /* 0x0000009fb438d210 */ /* 0x001fe20007fde0ff */
[----:B------:R-:W-:-:S04]  /*8f70*/  @!P5 IMAD R61, R68, R152, RZ ;  /* 0x00000098443dd224 */ /* 0x000fc800078e02ff */
[----:B------:R-:W-:Y:S02]  /*8f80*/  @!P5 IMAD.X R57, R181, 0x1, R156, P6 ;  /* 0x00000001b539d824 */ /* 0x000fe400030e069c */
[----:B------:R-:W-:-:S03]  /*8f90*/  @!P3 IMAD R71, R71, R152, RZ ;  /* 0x000000984747b224 */ /* 0x000fc600078e02ff */
[----:B------:R0:W-:Y:S01]  /*8fa0*/  @!P5 STG.E.U8 desc[UR36][R56.64+0x18], R61 ;  /* 0x0000183d3800d986 */ /* 0x0001e2000c101124 */
[----:B------:R-:W-:-:S13]  /*8fb0*/  ISETP.LT.OR P5, PT, R0, 0x1a, !P4 ;  /* 0x0000001a0000780c */ /* 0x000fda00067a1670 */
[----:B--2---:R-:W-:Y:S01]  /*8fc0*/  @!P5 IADD3 R58, P6, R180, R159, RZ ;  /* 0x0000009fb43ad210 */ /* 0x004fe20007fde0ff */
[----:B------:R-:W-:-:S04]  /*8fd0*/  @!P5 IMAD R69, R69, R152, RZ ;  /* 0x000000984545d224 */ /* 0x000fc800078e02ff */
[----:B------:R-:W-:Y:S01]  /*8fe0*/  @!P5 IMAD.X R59, R181, 0x1, R156, P6 ;  /* 0x00000001b53bd824 */ /* 0x000fe200030e069c */
[----:B------:R-:W-:-:S04]  /*8ff0*/  ISETP.LT.OR P6, PT, R0, 0x19, !P0 ;  /* 0x000000190000780c */ /* 0x000fc800047c1670 */
[----:B------:R1:W-:Y:S09]  /*9000*/  @!P5 STG.E.U8 desc[UR36][R58.64+0x19], R69 ;  /* 0x000019453a00d986 */ /* 0x0003f2000c101124 */
[----:B------:R-:W-:-:S05]  /*9010*/  @!P6 IADD3 R166, P5, R166, R159, RZ ;  /* 0x0000009fa6a6e210 */ /* 0x000fca0007fbe0ff */
[----:B------:R-:W-:Y:S01]  /*9020*/  @!P6 IMAD.X R167, R23, 0x1, R156, P5 ;  /* 0x0000000117a7e824 */ /* 0x000fe200028e069c */
[----:B------:R-:W-:Y:S01]  /*9030*/  @!P3 IADD3 R164, P5, R164, R159, RZ ;  /* 0x0000009fa4a4b210 */ /* 0x000fe20007fbe0ff */
[----:B------:R-:W-:-:S04]  /*9040*/  @!P6 IMAD R23, R70, R152, RZ ;  /* 0x000000984617e224 */ /* 0x000fc800078e02ff */
[----:B------:R-:W-:Y:S01]  /*9050*/  @!P3 IMAD.X R165, R21, 0x1, R156, P5 ;  /* 0x0000000115a5b824 */ /* 0x000fe200028e069c */
[C---:B------:R-:W-:Y:S01]  /*9060*/  ISETP.LT.OR P5, PT, R0.reuse, 0x21, !P4 ;  /* 0x000000210000780c */ /* 0x040fe200067a1670 */
[----:B------:R2:W-:Y:S04]  /*9070*/  @!P6 STG.E.U8 desc[UR36][R166.64], R23 ;  /* 0x00000017a600e986 */ /* 0x0005e8000c101124 */
[----:B------:R-:W-:Y:S01]  /*9080*/  @!P3 STG.E.U8 desc[UR36][R164.64], R71 ;  /* 0x00000047a400b986 */ /* 0x000fe2000c101124 */
[----:B------:R-:W-:-:S07]  /*9090*/  ISETP.LT.OR P3, PT, R0, 0x21, !P0 ;  /* 0x000000210000780c */ /* 0x000fce0004761670 */
[----:B0-----:R-:W-:Y:S01]  /*90a0*/  @!P5 IADD3 R56, P6, R180, R159, RZ ;  /* 0x0000009fb438d210 */ /* 0x001fe20007fde0ff */
[----:B------:R-:W-:-:S04]  /*90b0*/  @!P5 IMAD R21, R72, R152, RZ ;  /* 0x000000984815d224 */ /* 0x000fc800078e02ff */
[----:B------:R-:W-:-:S05]  /*90c0*/  @!P5 IMAD.X R57, R181, 0x1, R156, P6 ;  /* 0x00000001b539d824 */ /* 0x000fca00030e069c */
[----:B------:R-:W-:Y:S01]  /*90d0*/  @!P5 STG.E.U8 desc[UR36][R56.64+0x20], R21 ;  /* 0x000020153800d986 */ /* 0x000fe2000c101124 */
[----:B------:R-:W-:-:S13]  /*90e0*/  ISETP.LT.OR P5, PT, R0, 0x22, !P4 ;  /* 0x000000220000780c */ /* 0x000fda00067a1670 */
[----:B-1----:R-:W-:Y:S01]  /*90f0*/  @!P5 IADD3 R58, P6, R180, R159, RZ ;  /* 0x0000009fb43ad210 */ /* 0x002fe20007fde0ff */
[----:B------:R-:W-:-:S04]  /*9100*/  @!P5 IMAD R73, R73, R152, RZ ;  /* 0x000000984949d224 */ /* 0x000fc800078e02ff */
[----:B------:R-:W-:Y:S01]  /*9110*/  @!P5 IMAD.X R59, R181, 0x1, R156, P6 ;  /* 0x00000001b53bd824 */ /* 0x000fe200030e069c */
[----:B------:R-:W-:-:S04]  /*9120*/  ISETP.LT.OR P6, PT, R0, 0x22, !P0 ;  /* 0x000000220000780c */ /* 0x000fc800047c1670 */
[----:B------:R0:W-:Y:S01]  /*9130*/  @!P5 STG.E.U8 desc[UR36][R58.64+0x21], R73 ;  /* 0x000021493a00d986 */ /* 0x0001e2000c101124 */
[----:B------:R-:W-:-:S05]  /*9140*/  @!P3 IADD3 R162, P5, R162, R159, RZ ;  /* 0x0000009fa2a2b210 */ /* 0x000fca0007fbe0ff */
[----:B------:R-:W-:Y:S01]  /*9150*/  @!P3 IMAD.X R163, R15, 0x1, R156, P5 ;  /* 0x000000010fa3b824 */ /* 0x000fe200028e069c */
[----:B------:R-:W-:Y:S02]  /*9160*/  ISETP.LT.OR P5, PT, R0, 0x21, !P0 ;  /* 0x000000210000780c */ /* 0x000fe400047a1670 */
[----:B------:R-:W-:Y:S01]  /*9170*/  @!P6 IMAD R75, R75, R152, RZ ;  /* 0x000000984b4be224 */ /* 0x000fe200078e02ff */
[----:B------:R-:W-:-:S10]  /*9180*/  ISETP.NE.AND P3, PT, R20, RZ, PT ;  /* 0x000000ff1400720c */ /* 0x000fd40003f65270 */
[----:B--2---:R-:W-:-:S03]  /*9190*/  @!P5 IMAD R23, R74, R152, RZ ;  /* 0x000000984a17d224 */ /* 0x004fc600078e02ff */
[----:B------:R-:W-:Y:S02]  /*91a0*/  @!P3 IMAD R79, R79, R152, RZ ;  /* 0x000000984f4fb224 */ /* 0x000fe400078e02ff */
[----:B------:R1:W-:Y:S01]  /*91b0*/  @!P5 STG.E.U8 desc[UR36][R162.64], R23 ;  /* 0x00000017a200d986 */ /* 0x0003e2000c101124 */
[----:B------:R-:W-:-:S05]  /*91c0*/  @!P6 IADD3 R14, P5, R14, R159, RZ ;  /* 0x0000009f0e0ee210 */ /* 0x000fca0007fbe0ff */
[----:B------:R-:W-:Y:S01]  /*91d0*/  @!P6 IMAD.X R15, R13, 0x1, R156, P5 ;  /* 0x000000010d0fe824 */ /* 0x000fe200028e069c */
[----:B------:R-:W-:-:S04]  /*91e0*/  ISETP.LT.OR P5, PT, R0, 0x29, !P4 ;  /* 0x000000290000780c */ /* 0x000fc800067a1670 */
[----:B------:R2:W-:Y:S09]  /*91f0*/  @!P6 STG.E.U8 desc[UR36][R14.64], R75 ;  /* 0x0000004b0e00e986 */ /* 0x0005f2000c101124 */
[----:B------:R-:W-:Y:S01]  /*9200*/  @!P5 IADD3 R20, P6, R180, R159, RZ ;  /* 0x0000009fb414d210 */ /* 0x000fe20007fde0ff */
[----:B0-----:R-:W-:-:S04]  /*9210*/  @!P5 IMAD R59, R76, R152, RZ ;  /* 0x000000984c3bd224 */ /* 0x001fc800078e02ff */
[----:B------:R-:W-:-:S05]  /*9220*/  @!P5 IMAD.X R21, R181, 0x1, R156, P6 ;  /* 0x00000001b515d824 */ /* 0x000fca00030e069c */
[----:B------:R0:W-:Y:S01]  /*9230*/  @!P5 STG.E.U8 desc[UR36][R20.64+0x28], R59 ;  /* 0x0000283b1400d986 */ /* 0x0001e2000c101124 */
[----:B------:R-:W-:-:S13]  /*9240*/  ISETP.LT.OR P5, PT, R0, 0x2a, !P4 ;  /* 0x0000002a0000780c */ /* 0x000fda00067a1670 */
[----:B------:R-:W-:Y:S01]  /*9250*/  @!P5 IADD3 R56, P6, R180, R159, RZ ;  /* 0x0000009fb438d210 */ /* 0x000fe20007fde0ff */
[----:B------:R-:W-:-:S04]  /*9260*/  @!P5 IMAD R77, R77, R152, RZ ;  /* 0x000000984d4dd224 */ /* 0x000fc800078e02ff */
[----:B------:R-:W-:Y:S01]  /*9270*/  @!P5 IMAD.X R57, R181, 0x1, R156, P6 ;  /* 0x00000001b539d824 */ /* 0x000fe200030e069c */
[----:B------:R-:W-:-:S04]  /*9280*/  ISETP.LT.OR P6, PT, R0, 0x29, !P0 ;  /* 0x000000290000780c */ /* 0x000fc800047c1670 */
[----:B------:R-:W-:Y:S09]  /*9290*/  @!P5 STG.E.U8 desc[UR36][R56.64+0x29], R77 ;  /* 0x0000294d3800d986 */ /* 0x000ff2000c101124 */
[----:B------:R-:W-:Y:S01]  /*92a0*/  @!P6 IADD3 R12, P5, R12, R159, RZ ;  /* 0x0000009f0c0ce210 */ /* 0x000fe20007fbe0ff */
[----:B-1----:R-:W-:-:S04]  /*92b0*/  @!P6 IMAD R23, R78, R152, RZ ;  /* 0x000000984e17e224 */ /* 0x002fc800078e02ff */
[----:B------:R-:W-:Y:S01]  /*92c0*/  @!P6 IMAD.X R13, R11, 0x1, R156, P5 ;  /* 0x000000010b0de824 */ /* 0x000fe200028e069c */
[----:B------:R-:W-:-:S04]  /*92d0*/  @!P3 IADD3 R10, P5, R10, R159, RZ ;  /* 0x0000009f0a0ab210 */ /* 0x000fc80007fbe0ff */
[----:B------:R1:W-:Y:S01]  /*92e0*/  @!P6 STG.E.U8 desc[UR36][R12.64], R23 ;  /* 0x000000170c00e986 */ /* 0x0003e2000c101124 */
[----:B------:R-:W-:Y:S01]  /*92f0*/  @!P3 IMAD.X R11, R9, 0x1, R156, P5 ;  /* 0x00000001090bb824 */ /* 0x000fe200028e069c */
[----:B------:R-:W-:-:S04]  /*9300*/  ISETP.LT.OR P5, PT, R0, 0x31, !P4 ;  /* 0x000000310000780c */ /* 0x000fc800067a1670 */
[----:B------:R3:W-:Y:S09]  /*9310*/  @!P3 STG.E.U8 desc[UR36][R10.64], R79 ;  /* 0x0000004f0a00b986 */ /* 0x0007f2000c101124 */
[----:B--2---:R-:W-:Y:S01]  /*9320*/  @!P5 IADD3 R14, P3, R180, R159, RZ ;  /* 0x0000009fb40ed210 */ /* 0x004fe20007f7e0ff */
[----:B0-----:R-:W-:-:S04]  /*9330*/  @!P5 IMAD R21, R80, R152, RZ ;  /* 0x000000985015d224 */ /* 0x001fc800078e02ff */
[----:B------:R-:W-:Y:S01]  /*9340*/  @!P5 IMAD.X R15, R181, 0x1, R156, P3 ;  /* 0x00000001b50fd824 */ /* 0x000fe200018e069c */
[----:B------:R-:W-:-:S04]  /*9350*/  ISETP.LT.OR P3, PT, R0, 0x32, !P4 ;  /* 0x000000320000780c */ /* 0x000fc80006761670 */
[----:B------:R0:W-:Y:S09]  /*9360*/  @!P5 STG.E.U8 desc[UR36][R14.64+0x30], R21 ;  /* 0x000030150e00d986 */ /* 0x0001f2000c101124 */
[----:B-1----:R-:W-:Y:S01]  /*9370*/  @!P3 IADD3 R12, P5, R180, R159, RZ ;  /* 0x0000009fb40cb210 */ /* 0x002fe20007fbe0ff */
[----:B------:R-:W-:-:S04]  /*9380*/  @!P3 IMAD R81, R81, R152, RZ ;  /* 0x000000985151b224 */ /* 0x000fc800078e02ff */
[----:B------:R-:W-:Y:S01]  /*9390*/  @!P3 IMAD.X R13, R181, 0x1, R156, P5 ;  /* 0x00000001b50db824 */ /* 0x000fe200028e069c */
[----:B------:R-:W-:-:S04]  /*93a0*/  @!P1 IADD3 R8, P5, R8, R159, RZ ;  /* 0x0000009f08089210 */ /* 0x000fc80007fbe0ff */
[----:B------:R1:W-:Y:S01]  /*93b0*/  @!P3 STG.E.U8 desc[UR36][R12.64+0x31], R81 ;  /* 0x000031510c00b986 */ /* 0x0003e2000c101124 */
[C---:B------:R-:W-:Y:S01]  /*93c0*/  ISETP.LT.OR P3, PT, R0.reuse, 0x39, !P4 ;  /* 0x000000390000780c */ /* 0x040fe20006761670 */
[----:B------:R-:W-:Y:S01]  /*93d0*/  @!P1 IMAD.X R9, R5, 0x1, R156, P5 ;  /* 0x0000000105099824 */ /* 0x000fe200028e069c */
[----:B------:R-:W-:Y:S01]  /*93e0*/  ISETP.LT.OR P4, PT, R0, 0x3a, !P4 ;  /* 0x0000003a0000780c */ /* 0x000fe20006781670 */
[----:B------:R-:W-:Y:S01]  /*93f0*/  @!P1 IMAD R5, R82, R152, RZ ;  /* 0x0000009852059224 */ /* 0x000fe200078e02ff */
[----:B------:R-:W-:-:S04]  /*9400*/  @!P2 IADD3 R6, P5, R6, R159, RZ ;  /* 0x0000009f0606a210 */ /* 0x000fc80007fbe0ff */
[----:B------:R2:W-:Y:S01]  /*9410*/  @!P1 STG.E.U8 desc[UR36][R8.64], R5 ;  /* 0x0000000508009986 */ /* 0x0005e2000c101124 */
[C---:B------:R-:W-:Y:S01]  /*9420*/  ISETP.LT.OR P1, PT, R0.reuse, 0x39, !P0 ;  /* 0x000000390000780c */ /* 0x040fe20004721670 */
[--C-:B------:R-:W-:Y:S01]  /*9430*/  @!P2 IMAD.X R7, R7, 0x1, R156.reuse, P5 ;  /* 0x000000010707a824 */ /* 0x100fe200028e069c */
[----:B------:R-:W-:Y:S02]  /*9440*/  ISETP.LT.OR P0, PT, R0, 0x3a, !P0 ;  /* 0x0000003a0000780c */ /* 0x000fe40004701670 */
[-C--:B---3--:R-:W-:Y:S01]  /*9450*/  @!P3 IADD3 R10, P5, R180, R159.reuse, RZ ;  /* 0x0000009fb40ab210 */ /* 0x088fe20007fbe0ff */
[-C--:B0-----:R-:W-:Y:S01]  /*9460*/  @!P3 IMAD R15, R84, R152.reuse, RZ ;  /* 0x00000098540fb224 */ /* 0x081fe200078e02ff */
[----:B------:R0:W-:Y:S01]  /*9470*/  @!P2 STG.E.U8 desc[UR36][R6.64], R83 ;  /* 0x000000530600a986 */ /* 0x0001e2000c101124 */
[----:B-1----:R-:W-:Y:S01]  /*9480*/  @!P4 IADD3 R12, P2, R180, R159, RZ ;  /* 0x0000009fb40cc210 */ /* 0x002fe20007f5e0ff */
[----:B------:R-:W-:Y:S02]  /*9490*/  @!P4 IMAD R85, R85, R152, RZ ;  /* 0x000000985555c224 */ /* 0x000fe400078e02ff */
[----:B------:R-:W-:-:S02]  /*94a0*/  @!P3 IMAD.X R11, R181, 0x1, R156, P5 ;  /* 0x00000001b50bb824 */ /* 0x000fc400028e069c */
[----:B------:R-:W-:Y:S01]  /*94b0*/  @!P4 IMAD.X R13, R181, 0x1, R156, P2 ;  /* 0x00000001b50dc824 */ /* 0x000fe200010e069c */
[----:B------:R-:W-:Y:S02]  /*94c0*/  ISETP.GE.AND P2, PT, R4, 0x181, PT ;  /* 0x000001810400780c */ /* 0x000fe40003f46270 */
[----:B------:R1:W-:Y:S01]  /*94d0*/  @!P3 STG.E.U8 desc[UR36][R10.64+0x38], R15 ;  /* 0x0000380f0a00b986 */ /* 0x0003e2000c101124 */
[C-C-:B--2---:R-:W-:Y:S01]  /*94e0*/  @!P1 IADD3 R8, P3, P5, R158.reuse, 0x38, R180.reuse ;  /* 0x000000389e089810 */ /* 0x144fe20007d7e0b4 */
[----:B------:R-:W-:Y:S02]  /*94f0*/  @!P0 IMAD R87, R87, R152, RZ ;  /* 0x0000009857578224 */ /* 0x000fe400078e02ff */
[----:B------:R2:W-:Y:S01]  /*9500*/  @!P4 STG.E.U8 desc[UR36][R12.64+0x39], R85 ;  /* 0x000039550c00c986 */ /* 0x0005e2000c101124 */
[----:B------:R-:W-:Y:S02]  /*9510*/  @!P1 IADD3.X R5, R155, RZ, R181, P3, P5 ;  /* 0x000000ff9b059210 */ /* 0x000fe40001fea4b5 */
[----:B------:R-:W-:-:S02]  /*9520*/  @!P0 IADD3 R14, P3, P5, R158, 0x39, R180 ;  /* 0x000000399e0e8810 */ /* 0x000fc40007d7e0b4 */
[-C--:B------:R-:W-:Y:S02]  /*9530*/  @!P1 IADD3 R8, P4, R8, R159.reuse, RZ ;  /* 0x0000009f08089210 */ /* 0x080fe40007f9e0ff */
[----:B0-----:R-:W-:Y:S01]  /*9540*/  @!P0 IADD3.X R7, R155, RZ, R181, P3, P5 ;  /* 0x000000ff9b078210 */ /* 0x001fe20001fea4b5 */
[----:B-1----:R-:W-:Y:S01]  /*9550*/  @!P1 IMAD R15, R86, R152, RZ ;  /* 0x00000098560f9224 */ /* 0x002fe200078e02ff */
[----:B------:R-:W-:Y:S01]  /*9560*/  ISETP.LT.OR P3, PT, R0, 0x1, !P2 ;  /* 0x000000010000780c */ /* 0x000fe20005761670 */
[--C-:B------:R-:W-:Y:S01]  /*9570*/  @!P1 IMAD.X R9, R5, 0x1, R156.reuse, P4 ;  /* 0x0000000105099824 */ /* 0x100fe200020e069c */
[----:B------:R-:W-:Y:S02]  /*9580*/  @!P0 IADD3 R6, P4, R14, R159, RZ ;  /* 0x0000009f0e068210 */ /* 0x000fe40007f9e0ff */
[----:B------:R-:W-:Y:S02]  /*9590*/  ISETP.LT.OR P5, PT, R0, 0x2, !P2 ;  /* 0x000000020000780c */ /* 0x000fe400057a1670 */
[----:B------:R-:W-:Y:S01]  /*95a0*/  @!P1 STG.E.U8 desc[UR36][R8.64], R15 ;  /* 0x0000000f08009986 */ /* 0x000fe2000c101124 */
[----:B------:R-:W-:Y:S01]  /*95b0*/  ISETP.GE.AND P1, PT, R4, 0x189, PT ;  /* 0x000001890400780c */ /* 0x000fe20003f26270 */
[----:B------:R-:W-:-:S03]  /*95c0*/  @!P0 IMAD.X R7, R7, 0x1, R156, P4 ;  /* 0x0000000107078824 */ /* 0x000fc600020e069c */
[C---:B------:R-:W-:Y:S02]  /*95d0*/  ISETP.LT.OR P4, PT, R0.reuse, 0x1, !P1 ;  /* 0x000000010000780c */ /* 0x040fe40004f81670 */
[----:B------:R-:W-:Y:S01]  /*95e0*/  @!P3 IMAD.MOV.U32 R4, RZ, RZ, R180 ;  /* 0x000000ffff04b224 */ /* 0x000fe200078e00b4 */
[----:B------:R0:W-:Y:S01]  /*95f0*/  @!P0 STG.E.U8 desc[UR36][R6.64], R87 ;  /* 0x0000005706008986 */ /* 0x0001e2000c101124 */
[----:B------:R-:W-:Y:S01]  /*9600*/  @!P3 IMAD.MOV.U32 R5, RZ, RZ, R181 ;  /* 0x000000ffff05b224 */ /* 0x000fe200078e00b5 */
[----:B------:R-:W-:Y:S01]  /*9610*/  ISETP.LT.OR P0, PT, R0, 0x9, !P2 ;  /* 0x000000090000780c */ /* 0x000fe20005701670 */
[----:B--2---:R-:W-:Y:S02]  /*9620*/  @!P3 IMAD R13, R179, 0x180, RZ ;  /* 0x00000180b30db824 */ /* 0x004fe400078e02ff */
[----:B------:R-:W-:-:S04]  /*9630*/  @!P3 IMAD.WIDE.U32 R4, R178, 0x180, R4 ;  /* 0x00000180b204b825 */ /* 0x000fc800078e0004 */
[----:B------:R-:W-:Y:S02]  /*9640*/  @!P3 IMAD.IADD R5, R13, 0x1, R5 ;  /* 0x000000010d05b824 */ /* 0x000fe400078e0205 */
[----:B------:R-:W-:Y:S02]  /*9650*/  @!P3 IMAD R13, R24, R152, RZ ;  /* 0x00000098180db224 */ /* 0x000fe400078e02ff */
[----:B0-----:R-:W-:Y:S02]  /*9660*/  @!P5 IMAD.MOV.U32 R6, RZ, RZ, R180 ;  /* 0x000000ffff06d224 */ /* 0x001fe400078e00b4 */
[----:B------:R-:W-:Y:S01]  /*9670*/  @!P5 IMAD.MOV.U32 R7, RZ, RZ, R181 ;  /* 0x000000ffff07d224 */ /* 0x000fe200078e00b5 */
[----:B------:R0:W-:Y:S01]  /*9680*/  @!P3 STG.E.U8 desc[UR36][R4.64], R13 ;  /* 0x0000000d0400b986 */ /* 0x0001e2000c101124 */
[----:B------:R-:W-:Y:S01]  /*9690*/  @!P5 IMAD R21, R179, 0x180, RZ ;  /* 0x00000180b315d824 */ /* 0x000fe200078e02ff */
[----:B------:R-:W-:Y:S01]  /*96a0*/  ISETP.LT.OR P3, PT, R0, 0xa, !P2 ;  /* 0x0000000a0000780c */ /* 0x000fe20005761670 */
[----:B------:R-:W-:-:S04]  /*96b0*/  @!P5 IMAD.WIDE.U32 R10, R178, 0x180, R6 ;  /* 0x00000180b20ad825 */ /* 0x000fc800078e0006 */
[----:B------:R-:W-:Y:S02]  /*96c0*/  @!P4 IMAD.MOV.U32 R6, RZ, RZ, R120 ;  /* 0x000000ffff06c224 */ /* 0x000fe400078e0078 */
[----:B------:R-:W-:Y:S02]  /*96d0*/  @!P4 IMAD.MOV.U32 R7, RZ, RZ, R121 ;  /* 0x000000ffff07c224 */ /* 0x000fe400078e0079 */
[----:B------:R-:W-:Y:S02]  /*96e0*/  @!P4 IMAD R15, R179, 0x180, RZ ;  /* 0x00000180b30fc824 */ /* 0x000fe400078e02ff */
[----:B0-----:R-:W-:Y:S02]  /*96f0*/  @!P0 IMAD.MOV.U32 R4, RZ, RZ, R180 ;  /* 0x000000ffff048224 */ /* 0x001fe400078e00b4 */
[----:B------:R-:W-:Y:S02]  /*9700*/  @!P0 IMAD.MOV.U32 R5, RZ, RZ, R181 ;  /* 0x000000ffff058224 */ /* 0x000fe400078e00b5 */
[----:B------:R-:W-:-:S04]  /*9710*/  @!P4 IMAD.WIDE.U32 R6, R178, 0x180, R6 ;  /* 0x00000180b206c825 */ /* 0x000fc800078e0006 */
[----:B------:R-:W-:Y:S02]  /*9720*/  @!P5 IMAD.IADD R11, R21, 0x1, R11 ;  /* 0x00000001150bd824 */ /* 0x000fe400078e020b */
[----:B------:R-:W-:Y:S02]  /*9730*/  @!P5 IMAD R25, R25, R152, RZ ;  /* 0x000000981919d224 */ /* 0x000fe400078e02ff */
[----:B------:R-:W-:-:S03]  /*9740*/  @!P0 IMAD.WIDE.U32 R8, R178, 0x180, R4 ;  /* 0x00000180b2088825 */ /* 0x000fc600078e0004 */
[----:B------:R0:W-:Y:S01]  /*9750*/  @!P5 STG.E.U8 desc[UR36][R10.64+0x1], R25 ;  /* 0x000001190a00d986 */ /* 0x0001e2000c101124 */
[----:B------:R-:W-:Y:S01]  /*9760*/  @!P4 IMAD.IADD R7, R15, 0x1, R7 ;  /* 0x000000010f07c824 */ /* 0x000fe200078e0207 */
[----:B------:R-:W-:Y:S01]  /*9770*/  ISETP.LT.OR P5, PT, R0, 0x2, !P1 ;  /* 0x000000020000780c */ /* 0x000fe20004fa1670 */
[-C--:B------:R-:W-:Y:S02]  /*9780*/  @!P4 IMAD R5, R26, R152.reuse, RZ ;  /* 0x000000981a05c224 */ /* 0x080fe400078e02ff */
[----:B------:R-:W-:Y:S02]  /*9790*/  @!P0 IMAD R21, R179, 0x180, RZ ;  /* 0x00000180b3158824 */ /* 0x000fe400078e02ff */
[----:B------:R-:W-:Y:S01]  /*97a0*/  @!P0 IMAD R13, R28, R152, RZ ;  /* 0x000000981c0d8224 */ /* 0x000fe200078e02ff */
[----:B------:R0:W-:Y:S01]  /*97b0*/  @!P4 STG.E.U8 desc[UR36][R6.64], R5 ;  /* 0x000000050600c986 */ /* 0x0001e2000c101124 */
[----:B------:R-:W-:-:S06]  /*97c0*/  @!P0 IMAD.IADD R9, R21, 0x1, R9 ;  /* 0x0000000115098824 */ /* 0x000fcc00078e0209 */
[----:B------:R-:W-:Y:S05]  /*97d0*/  @P5 BRA `(.L_x_121) ;  /* 0x00000000001c5947 */ /* 0x000fea0003800000 */
[----:B------:R-:W-:Y:S01]  /*97e0*/  IADD3 R4, P4, P5, R158, 0x1, R180 ;  /* 0x000000019e047810 */ /* 0x000fe20007d9e0b4 */
[----:B0-----:R-:W-:Y:S02]  /*97f0*/  IMAD R7, R179, 0x180, RZ ;  /* 0x00000180b3077824 */ /* 0x001fe400078e02ff */
[----:B------:R-:W-:Y:S01]  /*9800*/  IMAD R27, R27, R152, RZ ;  /* 0x000000981b1b7224 */ /* 0x000fe200078e02ff */
[----:B------:R-:W-:-:S03]  /*9810*/  IADD3.X R5, R155, RZ, R181, P4, P5 ;  /* 0x000000ff9b057210 */ /* 0x000fc600027ea4b5 */
[----:B------:R-:W-:-:S04]  /*9820*/  IMAD.WIDE.U32 R4, R178, 0x180, R4 ;  /* 0x00000180b2047825 */ /* 0x000fc800078e0004 */
[----:B------:R-:W-:-:S05]  /*9830*/  IMAD.IADD R5, R7, 0x1, R5 ;  /* 0x0000000107057824 */ /* 0x000fca00078e0205 */
[----:B------:R1:W-:Y:S02]  /*9840*/  STG.E.U8 desc[UR36][R4.64], R27 ;  /* 0x0000001b04007986 */ /* 0x0003e4000c101124 */
.L_x_121:
[----:B------:R-:W-:Y:S05]  /*9850*/  BSYNC B1 ;  /* 0x0000000000017941 */ /* 0x000fea0003800000 */
.L_x_120:
[----:B-1----:R-:W-:Y:S01]  /*9860*/  @!P3 IMAD.MOV.U32 R4, RZ, RZ, R180 ;  /* 0x000000ffff04b224 */ /* 0x002fe200078e00b4 */
[----:B------:R1:W-:Y:S01]  /*9870*/  @!P0 STG.E.U8 desc[UR36][R8.64+0x8], R13 ;  /* 0x0000080d08008986 */ /* 0x0003e2000c101124 */
[----:B0-----:R-:W-:Y:S01]  /*9880*/  @!P3 IMAD.MOV.U32 R5, RZ, RZ, R181 ;  /* 0x000000ffff05b224 */ /* 0x001fe200078e00b5 */
[----:B------:R-:W-:Y:S01]  /*9890*/  ISETP.LT.OR P5, PT, R0, 0x9, !P1 ;  /* 0x000000090000780c */ /* 0x000fe20004fa1670 */
[----:B------:R-:W-:Y:S01]  /*98a0*/  @!P3 IMAD R7, R179, 0x180, RZ ;  /* 0x00000180b307b824 */ /* 0x000fe200078e02ff */
[----:B------:R-:W-:Y:S01]  /*98b0*/  BSSY B1, `(.L_x_122) ;  /* 0x000000f000017945 */ /* 0x000fe20003800000 */
[----:B------:R-:W-:Y:S01]  /*98c0*/  @!P3 IMAD.WIDE.U32 R4, R178, 0x180, R4 ;  /* 0x00000180b204b825 */ /* 0x000fe200078e0004 */
[C---:B------:R-:W-:Y:S02]  /*98d0*/  ISETP.LT.OR P4, PT, R0.reuse, 0xa, !P1 ;  /* 0x0000000a0000780c */ /* 0x040fe40004f81670 */
[----:B------:R-:W-:Y:S01]  /*98e0*/  ISETP.LT.OR P0, PT, R0, 0x11, !P2 ;  /* 0x000000110000780c */ /* 0x000fe20005701670 */
[----:B------:R-:W-:-:S02]  /*98f0*/  @!P3 IMAD.IADD R5, R7, 0x1, R5 ;  /* 0x000000010705b824 */ /* 0x000fc400078e0205 */
[----:B------:R-:W-:-:S05]  /*9900*/  @!P3 IMAD R29, R29, R152, RZ ;  /* 0x000000981d1db224 */ /* 0x000fca00078e02ff */
[----:B------:R1:W-:Y:S01]  /*9910*/  @!P3 STG.E.U8 desc[UR36][R4.64+0x9], R29 ;  /* 0x0000091d0400b986 */ /* 0x0003e2000c101124 */
[----:B------:R-:W-:Y:S05]  /*9920*/  @P5 BRA `(.L_x_123) ;  /* 0x00000000001c5947 */ /* 0x000fea0003800000 */
[----:B-1----:R-:W-:Y:S01]  /*9930*/  IADD3 R4, P3, P5, R158, 0x8, R180 ;  /* 0x000000089e047810 */ /* 0x002fe20007d7e0b4 */
[----:B------:R-:W-:-:S03]  /*9940*/  IMAD R7, R179, 0x180, RZ ;  /* 0x00000180b3077824 */ /* 0x000fc600078e02ff */
[----:B------:R-:W-:-:S03]  /*9950*/  IADD3.X R5, R155, RZ, R181, P3, P5 ;  /* 0x000000ff9b057210 */ /* 0x000fc60001fea4b5 */
[----:B------:R-:W-:-:S04]  /*9960*/  IMAD.WIDE.U32 R4, R178, 0x180, R4 ;  /* 0x00000180b2047825 */ /* 0x000fc800078e0004 */
[----:B------:R-:W-:Y:S02]  /*9970*/  IMAD.IADD R5, R7, 0x1, R5 ;  /* 0x0000000107057824 */ /* 0x000fe400078e0205 */
[----:B------:R-:W-:-:S05]  /*9980*/  IMAD R7, R30, R152, RZ ;  /* 0x000000981e077224 */ /* 0x000fca00078e02ff */
[----:B------:R0:W-:Y:S02]  /*9990*/  STG.E.U8 desc[UR36][R4.64], R7 ;  /* 0x0000000704007986 */ /* 0x0001e4000c101124 */
.L_x_123:
[----:B------:R-:W-:Y:S05]  /*99a0*/  BSYNC B1 ;  /* 0x0000000000017941 */ /* 0x000fea0003800000 */
.L_x_122:
[----:B------:R-:W-:Y:S01]  /*99b0*/  BSSY B1, `(.L_x_124) ;  /* 0x000000a000017945 */ /* 0x000fe20003800000 */
[----:B------:R-:W-:-:S03]  /*99c0*/  ISETP.LT.OR P5, PT, R0, 0x12, !P2 ;  /* 0x000000120000780c */ /* 0x000fc600057a1670 */
[----:B------:R-:W-:Y:S10]  /*99d0*/  @P4 BRA `(.L_x_125) ;  /* 0x00000000001c4947 */ /* 0x000ff40003800000 */
[----:B01----:R-:W-:Y:S01]  /*99e0*/  IADD3 R4, P3, P4, R158, 0x9, R180 ;  /* 0x000000099e047810 */ /* 0x003fe20007c7e0b4 */
[----:B------:R-:W-:Y:S02]  /*99f0*/  IMAD R7, R179, 0x180, RZ ;  /* 0x00000180b3077824 */ /* 0x000fe400078e02ff */
[----:B------:R-:W-:Y:S01]  /*9a00*/  IMAD R31, R31, R152, RZ ;  /* 0x000000981f1f7224 */ /* 0x000fe200078e02ff */
[----:B------:R-:W-:-:S03]  /*9a10*/  IADD3.X R5, R155, RZ, R181, P3, P4 ;  /* 0x000000ff9b057210 */ /* 0x000fc60001fe84b5 */
[----:B------:R-:W-:-:S04]  /*9a20*/  IMAD.WIDE.U32 R4, R178, 0x180, R4 ;  /* 0x00000180b2047825 */ /* 0x000fc800078e0004 */
[----:B------:R-:W-:-:S05]  /*9a30*/  IMAD.IADD R5, R7, 0x1, R5 ;  /* 0x0000000107057824 */ /* 0x000fca00078e0205 */
[----:B------:R2:W-:Y:S02]  /*9a40*/  STG.E.U8 desc[UR36][R4.64], R31 ;  /* 0x0000001f04007986 */ /* 0x0005e4000c101124 */
.L_x_125:
[----:B------:R-:W-:Y:S05]  /*9a50*/  BSYNC B1 ;  /* 0x0000000000017941 */ /* 0x000fea0003800000 */
.L_x_124:
[--C-:B------:R-:W-:Y:S01]  /*9a60*/  @!P5 IMAD.MOV.U32 R6, RZ, RZ, R180.reuse ;  /* 0x000000ffff06d224 */ /* 0x100fe200078e00b4 */
[C---:B------:R-:W-:Y:S01]  /*9a70*/  ISETP.LT.OR P3, PT, R0.reuse, 0x19, !P2 ;  /* 0x000000190000780c */ /* 0x040fe20005761670 */
[--C-:B0-----:R-:W-:Y:S01]  /*9a80*/  @!P5 IMAD.MOV.U32 R7, RZ, RZ, R181.reuse ;  /* 0x000000ffff07d224 */ /* 0x101fe200078e00b5 */
[----:B------:R-:W-:Y:S01]  /*9a90*/  ISETP.LT.OR P4, PT, R0, 0x11, !P1 ;  /* 0x000000110000780c */ /* 0x000fe20004f81670 */
[----:B-12---:R-:W-:Y:S01]  /*9aa0*/  @!P0 IMAD.MOV.U32 R4, RZ, RZ, R180 ;  /* 0x000000ffff048224 */ /* 0x006fe200078e00b4 */
[----:B------:R-:W-:Y:S01]  /*9ab0*/  BSSY B1, `(.L_x_126) ;  /* 0x0000018000017945 */ /* 0x000fe20003800000 */
[----:B------:R-:W-:Y:S02]  /*9ac0*/  @!P0 IMAD.MOV.U32 R5, RZ, RZ, R181 ;  /* 0x000000ffff058224 */ /* 0x000fe400078e00b5 */
[----:B------:R-:W-:Y:S02]  /*9ad0*/  @!P5 IMAD R11, R179, 0x180, RZ ;  /* 0x00000180b30bd824 */ /* 0x000fe400078e02ff */
[----:B------:R-:W-:-:S04]  /*9ae0*/  @!P5 IMAD.WIDE.U32 R6, R178, 0x180, R6 ;  /* 0x00000180b206d825 */ /* 0x000fc800078e0006 */
[----:B------:R-:W-:Y:S02]  /*9af0*/  @!P0 IMAD R9, R179, 0x180, RZ ;  /* 0x00000180b3098824 */ /* 0x000fe400078e02ff */
[----:B------:R-:W-:-:S04]  /*9b00*/  @!P0 IMAD.WIDE.U32 R4, R178, 0x180, R4 ;  /* 0x00000180b2048825 */ /* 0x000fc800078e0004 */
[----:B------:R-:W-:Y:S02]  /*9b10*/  @!P5 IMAD.IADD R7, R11, 0x1, R7 ;  /* 0x000000010b07d824 */ /* 0x000fe400078e0207 */
[----:B------:R-:W-:Y:S02]  /*9b20*/  @!P0 IMAD.IADD R5, R9, 0x1, R5 ;  /* 0x0000000109058824 */ /* 0x000fe400078e0205 */
[-C--:B------:R-:W-:Y:S02]  /*9b30*/  @!P0 IMAD R11, R32, R152.reuse, RZ ;  /* 0x00000098200b8224 */ /* 0x080fe400078e02ff */
[----:B------:R-:W-:Y:S02]  /*9b40*/  @!P5 IMAD R33, R33, R152, RZ ;  /* 0x000000982121d224 */ /* 0x000fe400078e02ff */
[----:B------:R-:W-:Y:S01]  /*9b50*/  @!P3 IMAD R13, R179, 0x180, RZ ;  /* 0x00000180b30db824 */ /* 0x000fe200078e02ff */
[----:B------:R0:W-:Y:S04]  /*9b60*/  @!P0 STG.E.U8 desc[UR36][R4.64+0x10], R11 ;  /* 0x0000100b04008986 */ /* 0x0001e8000c101124 */
[----:B------:R1:W-:Y:S01]  /*9b70*/  @!P5 STG.E.U8 desc[UR36][R6.64+0x11], R33 ;  /* 0x000011210600d986 */ /* 0x0003e2000c101124 */
[----:B0-----:R-:W-:-:S02]  /*9b80*/  @!P3 IMAD.MOV.U32 R4, RZ, RZ, R180 ;  /* 0x000000ffff04b224 */ /* 0x001fc400078e00b4 */
[----:B------:R-:W-:Y:S02]  /*9b90*/  @!P3 IMAD.MOV.U32 R5, RZ, RZ, R181 ;  /* 0x000000ffff05b224 */ /* 0x000fe400078e00b5 */
[----:B------:R-:W-:Y:S01]  /*9ba0*/  @!P3 IMAD.WIDE.U32 R8, R178, 0x180, R4 ;  /* 0x00000180b208b825 */ /* 0x000fe200078e0004 */
[----:B-1----:R-:W-:Y:S06]  /*9bb0*/  @P4 BRA `(.L_x_127) ;  /* 0x00000000001c4947 */ /* 0x002fec0003800000 */
[----:B------:R-:W-:Y:S01]  /*9bc0*/  IADD3 R4, P0, P4, R158, 0x10, R180 ;  /* 0x000000109e047810 */ /* 0x000fe20007c1e0b4 */
[----:B------:R-:W-:-:S03]  /*9bd0*/  IMAD R7, R179, 0x180, RZ ;  /* 0x00000180b3077824 */ /* 0x000fc600078e02ff */
[----:B------:R-:W-:-:S03]  /*9be0*/  IADD3.X R5, R155, RZ, R181, P0, P4 ;  /* 0x000000ff9b057210 */ /* 0x000fc600007e84b5 */
[----:B------:R-:W-:-:S04]  /*9bf0*/  IMAD.WIDE.U32 R4, R178, 0x180, R4 ;  /* 0x00000180b2047825 */ /* 0x000fc800078e0004 */
[----:B------:R-:W-:Y:S02]  /*9c00*/  IMAD.IADD R5, R7, 0x1, R5 ;  /* 0x0000000107057824 */ /* 0x000fe400078e0205 */
[----:B------:R-:W-:-:S05]  /*9c10*/  IMAD R7, R34, R152, RZ ;  /* 0x0000009822077224 */ /* 0x000fca00078e02ff */
[----:B------:R0:W-:Y:S02]  /*9c20*/  STG.E.U8 desc[UR36][R4.64], R7 ;  /* 0x0000000704007986 */ /* 0x0001e4000c101124 */
.L_x_127:
[----:B------:R-:W-:Y:S05]  /*9c30*/  BSYNC B1 ;  /* 0x0000000000017941 */ /* 0x000fea0003800000 */
.L_x_126:
[C---:B------:R-:W-:Y:S01]  /*9c40*/  ISETP.LT.OR P0, PT, R0.reuse, 0x12, !P1 ;  /* 0x000000120000780c */ /* 0x040fe20004f01670 */
[----:B------:R-:W-:Y:S01]  /*9c50*/  BSSY B1, `(.L_x_128) ;  /* 0x000000c000017945 */ /* 0x000fe20003800000 */
[----:B------:R-:W-:Y:S01]  /*9c60*/  ISETP.LT.OR P4, PT, R0, 0x1a, !P2 ;  /* 0x0000001a0000780c */ /* 0x000fe20005781670 */
[----:B------:R-:W-:Y:S02]  /*9c70*/  @!P3 IMAD.IADD R9, R13, 0x1, R9 ;  /* 0x000000010d09b824 */ /* 0x000fe400078e0209 */
[----:B0-----:R-:W-:-:S08]  /*9c80*/  @!P3 IMAD R7, R36, R152, RZ ;  /* 0x000000982407b224 */ /* 0x001fd000078e02ff */
[----:B------:R-:W-:Y:S05]  /*9c90*/  @P0 BRA `(.L_x_129) ;  /* 0x00000000001c0947 */ /* 0x000fea0003800000 */
[----:B------:R-:W-:Y:S01]  /*9ca0*/  IADD3 R4, P0, P5, R158, 0x11, R180 ;  /* 0x000000119e047810 */ /* 0x000fe20007d1e0b4 */
[----:B------:R-:W-:Y:S02]  /*9cb0*/  IMAD R11, R179, 0x180, RZ ;  /* 0x00000180b30b7824 */ /* 0x000fe400078e02ff */
[----:B------:R-:W-:Y:S01]  /*9cc0*/  IMAD R35, R35, R152, RZ ;  /* 0x0000009823237224 */ /* 0x000fe200078e02ff */
[----:B------:R-:W-:-:S03]  /*9cd0*/  IADD3.X R5, R155, RZ, R181, P0, P5 ;  /* 0x000000ff9b057210 */ /* 0x000fc600007ea4b5 */
[----:B------:R-:W-:-:S04]  /*9ce0*/  IMAD.WIDE.U32 R4, R178, 0x180, R4 ;  /* 0x00000180b2047825 */ /* 0x000fc800078e0004 */
[----:B------:R-:W-:-:S05]  /*9cf0*/  IMAD.IADD R5, R11, 0x1, R5 ;  /* 0x000000010b057824 */ /* 0x000fca00078e0205 */
[----:B------:R0:W-:Y:S02]  /*9d00*/  STG.E.U8 desc[UR36][R4.64], R35 ;  /* 0x0000002304007986 */ /* 0x0001e4000c101124 */
.L_x_129:
[----:B------:R-:W-:Y:S05]  /*9d10*/  BSYNC B1 ;  /* 0x0000000000017941 */ /* 0x000fea0003800000 */
.L_x_128:
[----:B0-----:R-:W-:Y:S01]  /*9d20*/  @!P4 IMAD.MOV.U32 R4, RZ, RZ, R180 ;  /* 0x000000ffff04c224 */ /* 0x001fe200078e00b4 */
[----:B------:R0:W-:Y:S01]  /*9d30*/  @!P3 STG.E.U8 desc[UR36][R8.64+0x18], R7 ;  /* 0x000018070800b986 */ /* 0x0001e2000c101124 */
[----:B------:R-:W-:Y:S01]  /*9d40*/  @!P4 IMAD.MOV.U32 R5, RZ, RZ, R181 ;  /* 0x000000ffff05c224 */ /* 0x000fe200078e00b5 */
        /* <DEDUP_REMOVED lines=10> */
[----:B0-----:R-:W-:Y:S01]  /*9df0*/  IADD3 R4, P4, P5, R158, 0x18, R180 ;  /* 0x000000189e047810 */ /* 0x001fe20007d9e0b4 */
[----:B------:R-:W-:-:S03]  /*9e00*/  IMAD R7, R179, 0x180, RZ ;  /* 0x00000180b3077824 */ /* 0x000fc600078e02ff */
[----:B------:R-:W-:-:S03]  /*9e10*/  IADD3.X R5, R155, RZ, R181, P4, P5 ;  /* 0x000000ff9b057210 */ /* 0x000fc600027ea4b5 */
[----:B------:R-:W-:-:S04]  /*9e20*/  IMAD.WIDE.U32 R4, R178, 0x180, R4 ;  /* 0x00000180b2047825 */ /* 0x000fc800078e0004 */
[----:B------:R-:W-:Y:S02]  /*9e30*/  IMAD.IADD R5, R7, 0x1, R5 ;  /* 0x0000000107057824 */ /* 0x000fe400078e0205 */
[----:B------:R-:W-:-:S05]  /*9e40*/  IMAD R7, R38, R152, RZ ;  /* 0x0000009826077224 */ /* 0x000fca00078e02ff */
[----:B------:R1:W-:Y:S02]  /*9e50*/  STG.E.U8 desc[UR36][R4.64], R7 ;  /* 0x0000000704007986 */ /* 0x0003e4000c101124 */
.L_x_131:
[----:B------:R-:W-:Y:S05]  /*9e60*/  BSYNC B1 ;  /* 0x0000000000017941 */ /* 0x000fea0003800000 */
.L_x_130:
        /* <DEDUP_REMOVED lines=10> */
.L_x_133:
[----:B------:R-:W-:Y:S05]  /*9f10*/  BSYNC B1 ;  /* 0x0000000000017941 */ /* 0x000fea0003800000 */
.L_x_132:
[--C-:B------:R-:W-:Y:S01]  /*9f20*/  @!P4 IMAD.MOV.U32 R6, RZ, RZ, R180.reuse ;  /* 0x000000ffff06c224 */ /* 0x100fe200078e00b4 */
[C---:B------:R-:W-:Y:S01]  /*9f30*/  ISETP.LT.OR P3, PT, R0.reuse, 0x29, !P2 ;  /* 0x000000290000780c */ /* 0x040fe20005761670 */
[--C-:B01----:R-:W-:Y:S01]  /*9f40*/  @!P4 IMAD.MOV.U32 R7, RZ, RZ, R181.reuse ;  /* 0x000000ffff07c224 */ /* 0x103fe200078e00b5 */
[----:B------:R-:W-:Y:S01]  /*9f50*/  ISETP.LT.OR P5, PT, R0, 0x21, !P1 ;  /* 0x000000210000780c */ /* 0x000fe20004fa1670 */
[----:B--2---:R-:W-:Y:S01]  /*9f60*/  @!P0 IMAD.MOV.U32 R4, RZ, RZ, R180 ;  /* 0x000000ffff048224 */ /* 0x004fe200078e00b4 */
        /* <DEDUP_REMOVED lines=24> */
.L_x_135:
[----:B------:R-:W-:Y:S05]  /*a0f0*/  BSYNC B1 ;  /* 0x0000000000017941 */ /* 0x000fea0003800000 */
.L_x_134:
        /* <DEDUP_REMOVED lines=13> */
.L_x_137:
[----:B------:R-:W-:Y:S05]  /*a1d0*/  BSYNC B1 ;  /* 0x0000000000017941 */ /* 0x000fea0003800000 */
.L_x_136:
        /* <DEDUP_REMOVED lines=20> */
.L_x_139:
[----:B------:R-:W-:Y:S05]  /*a320*/  BSYNC B1 ;  /* 0x0000000000017941 */ /* 0x000fea0003800000 */
.L_x_138:
        /* <DEDUP_REMOVED lines=10> */
.L_x_141:
[----:B------:R-:W-:Y:S05]  /*a3d0*/  BSYNC B1 ;  /* 0x0000000000017941 */ /* 0x000fea0003800000 */
.L_x_140:
[----:B012---:R-:W-:Y:S01]  /*a3e0*/  @!P0 IMAD.MOV.U32 R4, RZ, RZ, R180 ;  /* 0x000000ffff048224 */ /* 0x007fe200078e00b4 */
[C---:B------:R-:W-:Y:S01]  /*a3f0*/  ISETP.LT.OR P4, PT, R0.reuse, 0x39, !P2 ;  /* 0x000000390000780c */ /* 0x040fe20005781670 */
[----:B------:R-:W-:Y:S01]  /*a400*/  @!P0 IMAD.MOV.U32 R5, RZ, RZ, R181 ;  /* 0x000000ffff058224 */ /* 0x000fe200078e00b5 */
[C---:B------:R-:W-:Y:S01]  /*a410*/  ISETP.LT.OR P2, PT, R0.reuse, 0x3a, !P2 ;  /* 0x0000003a0000780c */ /* 0x040fe20005741670 */
[----:B------:R-:W-:Y:S01]  /*a420*/  @!P0 IMAD R7, R179, 0x180, RZ ;  /* 0x00000180b3078824 */ /* 0x000fe200078e02ff */
[----:B------:R-:W-:Y:S01]  /*a430*/  ISETP.LT.OR P5, PT, R0, 0x31, !P1 ;  /* 0x000000310000780c */ /* 0x000fe20004fa1670 */
[----:B------:R-:W-:Y:S01]  /*a440*/  @!P0 IMAD.WIDE.U32 R4, R178, 0x180, R4 ;  /* 0x00000180b2048825 */ /* 0x000fe200078e0004 */
[----:B------:R-:W-:Y:S03]  /*a450*/  BSSY B1, `(.L_x_142) ;  /* 0x0000020000017945 */ /* 0x000fe60003800000 */
[----:B------:R-:W-:-:S02]  /*a460*/  @!P0 IMAD.IADD R5, R7, 0x1, R5 ;  /* 0x0000000107058824 */ /* 0x000fc400078e0205 */
[----:B------:R-:W-:Y:S02]  /*a470*/  @!P3 IMAD.MOV.U32 R6, RZ, RZ, R180 ;  /* 0x000000ffff06b224 */ /* 0x000fe400078e00b4 */
[----:B------:R-:W-:Y:S02]  /*a480*/  @!P3 IMAD.MOV.U32 R7, RZ, RZ, R181 ;  /* 0x000000ffff07b224 */ /* 0x000fe400078e00b5 */
[----:B------:R-:W-:Y:S02]  /*a490*/  @!P3 IMAD R15, R179, 0x180, RZ ;  /* 0x00000180b30fb824 */ /* 0x000fe400078e02ff */
[----:B------:R-:W-:-:S04]  /*a4a0*/  @!P3 IMAD.WIDE.U32 R6, R178, 0x180, R6 ;  /* 0x00000180b206b825 */ /* 0x000fc800078e0006 */
[-C--:B------:R-:W-:Y:S02]  /*a4b0*/  @!P0 IMAD R13, R48, R152.reuse, RZ ;  /* 0x00000098300d8224 */ /* 0x080fe400078e02ff */
[----:B------:R-:W-:Y:S02]  /*a4c0*/  @!P3 IMAD.IADD R7, R15, 0x1, R7 ;  /* 0x000000010f07b824 */ /* 0x000fe400078e0207 */
[----:B------:R-:W-:Y:S01]  /*a4d0*/  @!P3 IMAD R49, R49, R152, RZ ;  /* 0x000000983131b224 */ /* 0x000fe200078e02ff */
[----:B------:R0:W-:Y:S01]  /*a4e0*/  @!P0 STG.E.U8 desc[UR36][R4.64+0x30], R13 ;  /* 0x0000300d04008986 */ /* 0x0001e2000c101124 */
[--C-:B------:R-:W-:Y:S01]  /*a4f0*/  @!P4 IMAD.MOV.U32 R8, RZ, RZ, R180.reuse ;  /* 0x000000ffff08c224 */ /* 0x100fe200078e00b4 */
[----:B------:R-:W-:Y:S01]  /*a500*/  ISETP.LT.OR P0, PT, R0, 0x32, !P1 ;  /* 0x000000320000780c */ /* 0x000fe20004f01670 */
[----:B------:R-:W-:Y:S01]  /*a510*/  @!P4 IMAD.MOV.U32 R9, RZ, RZ, R181 ;  /* 0x000000ffff09c224 */ /* 0x000fe200078e00b5 */
[----:B------:R0:W-:Y:S01]  /*a520*/  @!P3 STG.E.U8 desc[UR36][R6.64+0x31], R49 ;  /* 0x000031310600b986 */ /* 0x0001e2000c101124 */
[----:B------:R-:W-:-:S02]  /*a530*/  @!P2 IMAD.MOV.U32 R10, RZ, RZ, R180 ;  /* 0x000000ffff0aa224 */ /* 0x000fc400078e00b4 */
[----:B------:R-:W-:Y:S02]  /*a540*/  @!P2 IMAD.MOV.U32 R11, RZ, RZ, R181 ;  /* 0x000000ffff0ba224 */ /* 0x000fe400078e00b5 */
[C---:B------:R-:W-:Y:S02]  /*a550*/  @!P4 IMAD R21, R179.reuse, 0x180, RZ ;  /* 0x00000180b315c824 */ /* 0x040fe400078e02ff */
[----:B------:R-:W-:Y:S02]  /*a560*/  @!P2 IMAD R23, R179, 0x180, RZ ;  /* 0x00000180b317a824 */ /* 0x000fe400078e02ff */
[----:B------:R-:W-:-:S04]  /*a570*/  @!P4 IMAD.WIDE.U32 R8, R178, 0x180, R8 ;  /* 0x00000180b208c825 */ /* 0x000fc800078e0008 */
[----:B------:R-:W-:-:S04]  /*a580*/  @!P2 IMAD.WIDE.U32 R10, R178, 0x180, R10 ;  /* 0x00000180b20aa825 */ /* 0x000fc800078e000a */
[----:B------:R-:W-:Y:S02]  /*a590*/  @!P4 IMAD.IADD R9, R21, 0x1, R9 ;  /* 0x000000011509c824 */ /* 0x000fe400078e0209 */
[----:B------:R-:W-:Y:S02]  /*a5a0*/  @!P2 IMAD.IADD R11, R23, 0x1, R11 ;  /* 0x00000001170ba824 */ /* 0x000fe400078e020b */
[-C--:B------:R-:W-:Y:S02]  /*a5b0*/  @!P4 IMAD R15, R52, R152.reuse, RZ ;  /* 0x00000098340fc224 */ /* 0x080fe400078e02ff */
[----:B------:R-:W-:Y:S01]  /*a5c0*/  @!P2 IMAD R53, R53, R152, RZ ;  /* 0x000000983535a224 */ /* 0x000fe200078e02ff */
[----:B0-----:R-:W-:Y:S06]  /*a5d0*/  @P5 BRA `(.L_x_143) ;  /* 0x00000000001c5947 */ /* 0x001fec0003800000 */
[----:B------:R-:W-:Y:S01]  /*a5e0*/  IADD3 R4, P3, P5, R158, 0x30, R180 ;  /* 0x000000309e047810 */ /* 0x000fe20007d7e0b4 */
[----:B------:R-:W-:-:S03]  /*a5f0*/  IMAD R7, R179, 0x180, RZ ;  /* 0x00000180b3077824 */ /* 0x000fc600078e02ff */
[----:B------:R-:W-:-:S03]  /*a600*/  IADD3.X R5, R155, RZ, R181, P3, P5 ;  /* 0x000000ff9b057210 */ /* 0x000fc60001fea4b5 */
[----:B------:R-:W-:-:S04]  /*a610*/  IMAD.WIDE.U32 R4, R178, 0x180, R4 ;  /* 0x00000180b2047825 */ /* 0x000fc800078e0004 */
[----:B------:R-:W-:Y:S02]  /*a620*/  IMAD.IADD R5, R7, 0x1, R5 ;  /* 0x0000000107057824 */ /* 0x000fe400078e0205 */
[----:B------:R-:W-:-:S05]  /*a630*/  IMAD R7, R50, R152, RZ ;  /* 0x0000009832077224 */ /* 0x000fca00078e02ff */
[----:B------:R0:W-:Y:S02]  /*a640*/  STG.E.U8 desc[UR36][R4.64], R7 ;  /* 0x0000000704007986 */ /* 0x0001e4000c101124 */
.L_x_143:
[----:B------:R-:W-:Y:S05]  /*a650*/  BSYNC B1 ;  /* 0x0000000000017941 */ /* 0x000fea0003800000 */
.L_x_142:
[----:B------:R-:W-:Y:S04]  /*a660*/  BSSY B1, `(.L_x_144) ;  /* 0x0000009000017945 */ /* 0x000fe80003800000 */
[----:B------:R-:W-:Y:S05]  /*a670*/  @P0 BRA `(.L_x_145) ;  /* 0x00000000001c0947 */ /* 0x000fea0003800000 */
[----:B0-----:R-:W-:Y:S01]  /*a680*/  IADD3 R4, P0, P3, R158, 0x31, R180 ;  /* 0x000000319e047810 */ /* 0x001fe20007b1e0b4 */
[----:B------:R-:W-:Y:S02]  /*a690*/  IMAD R7, R179, 0x180, RZ ;  /* 0x00000180b3077824 */ /* 0x000fe400078e02ff */
[----:B------:R-:W-:Y:S01]  /*a6a0*/  IMAD R51, R51, R152, RZ ;  /* 0x0000009833337224 */ /* 0x000fe200078e02ff */
[----:B------:R-:W-:-:S03]  /*a6b0*/  IADD3.X R5, R155, RZ, R181, P0, P3 ;  /* 0x000000ff9b057210 */ /* 0x000fc600007e64b5 */
[----:B------:R-:W-:-:S04]  /*a6c0*/  IMAD.WIDE.U32 R4, R178, 0x180, R4 ;  /* 0x00000180b2047825 */ /* 0x000fc800078e0004 */
[----:B------:R-:W-:-:S05]  /*a6d0*/  IMAD.IADD R5, R7, 0x1, R5 ;  /* 0x0000000107057824 */ /* 0x000fca00078e0205 */
[----:B------:R1:W-:Y:S02]  /*a6e0*/  STG.E.U8 desc[UR36][R4.64], R51 ;  /* 0x0000003304007986 */ /* 0x0003e4000c101124 */
.L_x_145:
[----:B------:R-:W-:Y:S05]  /*a6f0*/  BSYNC B1 ;  /* 0x0000000000017941 */ /* 0x000fea0003800000 */
.L_x_144:
[----:B------:R2:W-:Y:S01]  /*a700*/  @!P4 STG.E.U8 desc[UR36][R8.64+0x38], R15 ;  /* 0x0000380f0800c986 */ /* 0x0005e2000c101124 */
[C---:B------:R-:W-:Y:S01]  /*a710*/  ISETP.LT.OR P0, PT, R0.reuse, 0x39, !P1 ;  /* 0x000000390000780c */ /* 0x040fe20004f01670 */
[----:B------:R-:W-:Y:S01]  /*a720*/  BSSY B1, `(.L_x_146) ;  /* 0x000000b000017945 */ /* 0x000fe20003800000 */
[----:B------:R-:W-:Y:S01]  /*a730*/  ISETP.LT.OR P1, PT, R0, 0x3a, !P1 ;  /* 0x0000003a0000780c */ /* 0x000fe20004f21670 */
[----:B------:R2:W-:Y:S10]  /*a740*/  @!P2 STG.E.U8 desc[UR36][R10.64+0x39], R53 ;  /* 0x000039350a00a986 */ /* 0x0005f4000c101124 */
[----:B------:R-:W-:Y:S05]  /*a750*/  @P0 BRA `(.L_x_147) ;  /* 0x00000000001c0947 */ /* 0x000fea0003800000 */
[----:B01----:R-:W-:Y:S01]  /*a760*/  IADD3 R4, P0, P2, R158, 0x38, R180 ;  /* 0x000000389e047810 */ /* 0x003fe20007a1e0b4 */
[----:B------:R-:W-:-:S03]  /*a770*/  IMAD R7, R179, 0x180, RZ ;  /* 0x00000180b3077824 */ /* 0x000fc600078e02ff */
[----:B------:R-:W-:-:S03]  /*a780*/  IADD3.X R5, R155, RZ, R181, P0, P2 ;  /* 0x000000ff9b057210 */ /* 0x000fc600007e44b5 */
[----:B------:R-:W-:-:S04]  /*a790*/  IMAD.WIDE.U32 R4, R178, 0x180, R4 ;  /* 0x00000180b2047825 */ /* 0x000fc800078e0004 */
[----:B------:R-:W-:Y:S02]  /*a7a0*/  IMAD.IADD R5, R7, 0x1, R5 ;  /* 0x0000000107057824 */ /* 0x000fe400078e0205 */
[----:B------:R-:W-:-:S05]  /*a7b0*/  IMAD R7, R54, R152, RZ ;  /* 0x0000009836077224 */ /* 0x000fca00078e02ff */
[----:B------:R3:W-:Y:S02]  /*a7c0*/  STG.E.U8 desc[UR36][R4.64], R7 ;  /* 0x0000000704007986 */ /* 0x0007e4000c101124 */
.L_x_147:
[----:B------:R-:W-:Y:S05]  /*a7d0*/  BSYNC B1 ;  /* 0x0000000000017941 */ /* 0x000fea0003800000 */
.L_x_146:
[----:B------:R-:W-:Y:S05]  /*a7e0*/  @P1 BRA `(.L_x_119) ;  /* 0x00000000001c1947 */ /* 0x000fea0003800000 */
[----:B01-3--:R-:W-:Y:S01]  /*a7f0*/  IADD3 R4, P0, P1, R158, 0x39, R180 ;  /* 0x000000399e047810 */ /* 0x00bfe2000791e0b4 */
[----:B------:R-:W-:Y:S02]  /*a800*/  IMAD R7, R179, 0x180, RZ ;  /* 0x00000180b3077824 */ /* 0x000fe400078e02ff */
[----:B------:R-:W-:Y:S01]  /*a810*/  IMAD R55, R55, R152, RZ ;  /* 0x0000009837377224 */ /* 0x000fe200078e02ff */
[----:B------:R-:W-:-:S03]  /*a820*/  IADD3.X R5, R155, RZ, R181, P0, P1 ;  /* 0x000000ff9b057210 */ /* 0x000fc600007e24b5 */
[----:B------:R-:W-:-:S04]  /*a830*/  IMAD.WIDE.U32 R178, R178, 0x180, R4 ;  /* 0x00000180b2b27825 */ /* 0x000fc800078e0004 */
[----:B------:R-:W-:-:S05]  /*a840*/  IMAD.IADD R179, R7, 0x1, R179 ;  /* 0x0000000107b37824 */ /* 0x000fca00078e02b3 */
[----:B------:R4:W-:Y:S02]  /*a850*/  STG.E.U8 desc[UR36][R178.64], R55 ;  /* 0x00000037b2007986 */ /* 0x0009e4000c101124 */
.L_x_119:
[----:B------:R-:W-:Y:S05]  /*a860*/  BSYNC B0 ;  /* 0x0000000000007941 */ /* 0x000fea0003800000 */
.L_x_29:
[----:B------:R-:W-:Y:S01]  /*a870*/  ULDC UR4, c[0x0][0xc] ;  /* 0x0000030000047ab9 */ /* 0x000fe20000000800 */
[----:B------:R-:W-:Y:S01]  /*a880*/  ULDC UR5, c[0x0][0x10] ;  /* 0x0000040000057ab9 */ /* 0x000fe20000000800 */
[----:B01-3--:R-:W0:Y:S01]  /*a890*/  LDC R5, c[0x0][0x14] ;  /* 0x00000500ff057b82 */ /* 0x00be220000000800 */
[----:B------:R-:W-:Y:S01]  /*a8a0*/  UIMAD.WIDE.U32 UR4, UR4, UR5, URZ ;  /* 0x00000005040472a5 */ /* 0x000fe2000f8e003f */
[----:B------:R-:W-:Y:S01]  /*a8b0*/  PRMT R0, RZ, 0x7610, R0 ;  /* 0x00007610ff007816 */ /* 0x000fe20000000000 */
[----:B------:R-:W-:Y:S02]  /*a8c0*/  IMAD.MOV.U32 R161, RZ, RZ, -0x1 ;  /* 0xffffffffffa17424 */ /* 0x000fe400078e00ff */
[----:B------:R-:W-:Y:S02]  /*a8d0*/  IMAD.MOV.U32 R23, RZ, RZ, -0x1 ;  /* 0xffffffffff177424 */ /* 0x000fe400078e00ff */
[----:B0-----:R-:W-:-:S04]  /*a8e0*/  IMAD.WIDE.U32 R16, R5, UR4, R16 ;  /* 0x0000000405107c25 */ /* 0x001fc8000f8e0010 */
[----:B------:R-:W-:Y:S01]  /*a8f0*/  IMAD R5, R5, UR5, RZ ;  /* 0x0000000505057c24 */ /* 0x000fe2000f8e02ff */
[----:B------:R-:W-:Y:S02]  /*a900*/  ULDC.64 UR4, c[0x0][0x650] ;  /* 0x0001940000047ab9 */ /* 0x000fe40000000a00 */
[----:B------:R-:W-:Y:S01]  /*a910*/  ISETP.GE.U32.AND P0, PT, R16, UR4, PT ;  /* 0x0000000410007c0c */ /* 0x000fe2000bf06070 */
[----:B------:R-:W-:-:S05]  /*a920*/  IMAD.IADD R17, R17, 0x1, R5 ;  /* 0x0000000111117824 */ /* 0x000fca00078e0205 */
[----:B------:R-:W-:-:S13]  /*a930*/  ISETP.GE.U32.AND.EX P0, PT, R17, UR5, PT, P0 ;  /* 0x0000000511007c0c */ /* 0x000fda000bf06100 */
[----:B------:R-:W-:Y:S05]  /*a940*/  @P0 BRA `(.L_x_148) ;  /* 0x0000000400640947 */ /* 0x000fea0003800000 */
[----:B--2---:R-:W0:Y:S01]  /*a950*/  S2R R12, SR_CTAID.X ;  /* 0x00000000000c7919 */ /* 0x004e220000002500 */
[----:B------:R-:W1:Y:S01]  /*a960*/  LDC.64 R10, c[0x0][0x628] ;  /* 0x00018a00ff0a7b82 */ /* 0x000e620000000a00 */
[----:B------:R-:W-:Y:S01]  /*a970*/  ULDC UR4, c[0x0][0x150] ;  /* 0x0000540000047ab9 */ /* 0x000fe20000000800 */
[----:B------:R-:W-:Y:S01]  /*a980*/  IMAD.MOV.U32 R8, RZ, RZ, R16 ;  /* 0x000000ffff087224 */ /* 0x000fe200078e0010 */
[----:B------:R-:W2:Y:S01]  /*a990*/  S2R R24, SR_CTAID.Y ;  /* 0x0000000000187919 */ /* 0x000ea20000002600 */
[----:B------:R-:W-:-:S04]  /*a9a0*/  IMAD.MOV.U32 R9, RZ, RZ, R17 ;  /* 0x000000ffff097224 */ /* 0x000fc800078e0011 */
[----:B------:R-:W3:Y:S08]  /*a9b0*/  LDC R21, c[0x0][0x144] ;  /* 0x00005100ff157b82 */ /* 0x000ef00000000800 */
[----:B------:R-:W2:Y:S08]  /*a9c0*/  LDC R0, c[0x0][0x630] ;  /* 0x00018c00ff007b82 */ /* 0x000eb00000000800 */
[----:B------:R-:W2:Y:S01]  /*a9d0*/  LDC.64 R14, c[0x0][0x620] ;  /* 0x00018800ff0e7b82 */ /* 0x000ea20000000a00 */
[----:B-1----:R-:W-:-:S04]  /*a9e0*/  ISETP.NE.U32.AND P0, PT, R10, RZ, PT ;  /* 0x000000ff0a00720c */ /* 0x002fc80003f05070 */
[----:B------:R-:W-:Y:S02]  /*a9f0*/  ISETP.NE.AND.EX P0, PT, R11, RZ, PT, P0 ;  /* 0x000000ff0b00720c */ /* 0x000fe40003f05300 */
[----:B0-----:R-:W-:-:S05]  /*aa00*/  I2FP.F32.U32 R3, R12 ;  /* 0x0000000c00037245 */ /* 0x001fca0000201000 */
[----:B------:R-:W-:-:S04]  /*aa10*/  FMUL R3, R3, UR4 ;  /* 0x0000000403037c20 */ /* 0x000fc80008400000 */
[----:B------:R0:W1:Y:S02]  /*aa20*/  F2I.U32.TRUNC.NTZ R20, R3 ;  /* 0x0000000300147305 */ /* 0x000064000020f000 */
[----:B---3--:R-:W-:Y:S05]  /*aa30*/  @!P0 BRA `(.L_x_149) ;  /* 0x0000000000288947 */ /* 0x008fea0003800000 */
[----:B0-----:R-:W0:Y:S02]  /*aa40*/  LDC R3, c[0x0][0x634] ;  /* 0x00018d00ff037b82 */ /* 0x001e240000000800 */
        /* <DEDUP_REMOVED lines=9> */
.L_x_149:
[----:B------:R-:W3:Y:S01]  /*aae0*/  LDC.64 R30, c[0x0][0x640] ;  /* 0x00019000ff1e7b82 */ /* 0x000ee20000000a00 */
[-CC-:B--2---:R-:W-:Y:S01]  /*aaf0*/  SHF.R.U64 R23, R8, R0.reuse, R9.reuse ;  /* 0x0000000008177219 */ /* 0x184fe20000001209 */
[----:B-1----:R-:W-:Y:S01]  /*ab00*/  IMAD.MOV R20, RZ, RZ, -R20 ;  /* 0x000000ffff147224 */ /* 0x002fe200078e0a14 */
[----:B------:R-:W-:Y:S01]  /*ab10*/  SHF.R.U32.HI R0, RZ, R0, R9 ;  /* 0x00000000ff007219 */ /* 0x000fe20000011609 */
[----:B------:R-:W-:Y:S01]  /*ab20*/  ULDC UR4, c[0x0][0x154] ;  /* 0x0000550000047ab9 */ /* 0x000fe20000000800 */
[----:B0-----:R-:W-:Y:S01]  /*ab30*/  IADD3 R3, P0, RZ, -R23, RZ ;  /* 0x80000017ff037210 */ /* 0x001fe20007f1e0ff */
[----:B------:R-:W-:Y:S02]  /*ab40*/  IMAD R26, R21, R20, R12 ;  /* 0x00000014151a7224 */ /* 0x000fe400078e020c */
[----:B------:R-:W0:Y:S01]  /*ab50*/  LDC R6, c[0x0][0x618] ;  /* 0x00018600ff067b82 */ /* 0x000e220000000800 */
[----:B------:R-:W-:Y:S02]  /*ab60*/  IMAD.MOV.U32 R7, RZ, RZ, 0x1 ;  /* 0x00000001ff077424 */ /* 0x000fe400078e00ff */
[----:B------:R-:W-:-:S04]  /*ab70*/  IMAD.X R5, RZ, RZ, ~R0, P0 ;  /* 0x000000ffff057224 */ /* 0x000fc800000e0e00 */
[-C--:B------:R-:W-:Y:S01]  /*ab80*/  IMAD R0, R5, R14.reuse, RZ ;  /* 0x0000000e05007224 */ /* 0x080fe200078e02ff */
[----:B------:R-:W1:Y:S01]  /*ab90*/  LDC R8, c[0x0][0x608] ;  /* 0x00018200ff087b82 */ /* 0x000e620000000800 */
[----:B------:R-:W-:-:S04]  /*aba0*/  IMAD.WIDE.U32 R4, R3, R14, R16 ;  /* 0x0000000e03047225 */ /* 0x000fc800078e0010 */
[----:B------:R-:W-:Y:S01]  /*abb0*/  IMAD R3, R3, R15, R0 ;  /* 0x0000000f03037224 */ /* 0x000fe200078e0200 */
[----:B------:R-:W-:Y:S02]  /*abc0*/  I2FP.F32.U32 R0, R24 ;  /* 0x0000001800007245 */ /* 0x000fe40000201000 */
[----:B------:R-:W2:Y:S01]  /*abd0*/  LDC R28, c[0x0][0x658] ;  /* 0x00019600ff1c7b82 */ /* 0x000ea20000000800 */
[----:B------:R-:W-:Y:S01]  /*abe0*/  IMAD.IADD R3, R5, 0x1, R3 ;  /* 0x0000000105037824 */ /* 0x000fe200078e0203 */
[----:B---3--:R-:W-:Y:S01]  /*abf0*/  ISETP.NE.U32.AND P0, PT, R30, RZ, PT ;  /* 0x000000ff1e00720c */ /* 0x008fe20003f05070 */
[----:B------:R-:W-:Y:S01]  /*ac00*/  FMUL R0, R0, UR4 ;  /* 0x0000000400007c20 */ /* 0x000fe20008400000 */
[----:B------:R-:W-:Y:S02]  /*ac10*/  IMAD.MOV.U32 R5, RZ, RZ, -0x1 ;  /* 0xffffffffff057424 */ /* 0x000fe400078e00ff */
[----:B------:R-:W-:Y:S01]  /*ac20*/  ISETP.NE.AND.EX P0, PT, R31, RZ, PT, P0 ;  /* 0x000000ff1f00720c */ /* 0x000fe20003f05300 */
[----:B------:R3:W2:Y:S01]  /*ac30*/  F2I.U32.TRUNC.NTZ R14, R0 ;  /* 0x00000000000e7305 */ /* 0x0006a2000020f000 */
[----:B------:R-:W3:Y:S01]  /*ac40*/  LDC R15, c[0x0][0x148] ;  /* 0x00005200ff0f7b82 */ /* 0x000ee20000000800 */
[----:B0-----:R-:W-:-:S02]  /*ac50*/  SHF.R.U64 R12, R4, R6, R3 ;  /* 0x00000006040c7219 */ /* 0x001fc40000001203 */
[----:B------:R-:W-:-:S05]  /*ac60*/  SHF.R.U32.HI R3, RZ, R6, R3 ;  /* 0x00000006ff037219 */ /* 0x000fca0000011603 */
[----:B------:R-:W0:Y:S01]  /*ac70*/  LDC R20, c[0x0][0x600] ;  /* 0x00018000ff147b82 */ /* 0x000e220000000800 */
[-CC-:B-1----:R-:W-:Y:S02]  /*ac80*/  SHF.R.U64 R10, R12, R8.reuse, R3.reuse ;  /* 0x000000080c0a7219 */ /* 0x182fe40000001203 */
[----:B------:R-:W-:-:S05]  /*ac90*/  SHF.R.U32.HI R3, RZ, R8, R3 ;  /* 0x00000008ff037219 */ /* 0x000fca0000011603 */
[----:B------:R-:W1:Y:S01]  /*aca0*/  LDC R25, c[0x0][0x648] ;  /* 0x00019200ff197b82 */ /* 0x000e620000000800 */
[-C--:B--2---:R-:W-:Y:S02]  /*acb0*/  SHF.L.U32 R4, R5, R28.reuse, RZ ;  /* 0x0000001c05047219 */ /* 0x084fe400000006ff */
[-CC-:B------:R-:W-:Y:S02]  /*acc0*/  SHF.R.U64 R13, R10, R28.reuse, R3.reuse ;  /* 0x0000001c0a0d7219 */ /* 0x180fe40000001203 */
[----:B------:R-:W-:Y:S02]  /*acd0*/  SHF.R.U32.HI R5, RZ, R28, R3 ;  /* 0x0000001cff057219 */ /* 0x000fe40000011603 */
[----:B------:R-:W-:Y:S01]  /*ace0*/  LOP3.LUT R21, RZ, R4, RZ, 0x33, !PT ;  /* 0x00000004ff157212 */ /* 0x000fe200078e33ff */
[----:B------:R-:W2:Y:S01]  /*acf0*/  LDC R27, c[0x0][0x638] ;  /* 0x00018e00ff1b7b82 */ /* 0x000ea20000000800 */
[----:B------:R-:W-:Y:S01]  /*ad00*/  SHF.L.U32 R28, R7, R28, RZ ;  /* 0x0000001c071c7219 */ /* 0x000fe200000006ff */
[----:B------:R-:W-:-:S06]  /*ad10*/  IMAD.MOV.U32 R4, RZ, RZ, R13 ;  /* 0x000000ffff047224 */ /* 0x000fcc00078e000d */
[----:B------:R-:W0:Y:S01]  /*ad20*/  LDC R29, c[0x0][0x610] ;  /* 0x00018400ff1d7b82 */ /* 0x000e220000000800 */
[----:B------:R-:W-:Y:S05]  /*ad30*/  @!P0 BRA `(.L_x_150) ;  /* 0x0000000000288947 */ /* 0x000fea0003800000 */
[----:B---3--:R-:W3:Y:S02]  /*ad40*/  LDC R0, c[0x0][0x64c] ;  /* 0x00019300ff007b82 */ /* 0x008ee40000000800 */
        /* <DEDUP_REMOVED lines=9> */
.L_x_150:
[----:B------:R-:W-:Y:S01]  /*ade0*/  ISETP.NE.AND P0, PT, R2, 0x1, PT ;  /* 0x000000010200780c */ /* 0x000fe20003f05270 */
[----:B------:R-:W-:Y:S01]  /*adf0*/  IMAD.MOV R14, RZ, RZ, -R14 ;  /* 0x000000ffff0e7224 */ /* 0x000fe200078e0a0e */
[----:B-1-3--:R-:W-:Y:S01]  /*ae00*/  SHF.R.U64 R0, R4, R25, R5 ;  /* 0x0000001904007219 */ /* 0x00afe20000001205 */
[----:B0-----:R-:W-:Y:S01]  /*ae10*/  VIADD R5, R20, 0xffffffff ;  /* 0xffffffff14057836 */ /* 0x001fe20000000000 */
[----:B------:R-:W-:Y:S01]  /*ae20*/  LOP3.LUT R3, R10, R21, RZ, 0xc0, !PT ;  /* 0x000000150a037212 */ /* 0x000fe200078ec0ff */
[----:B------:R-:W-:Y:S02]  /*ae30*/  IMAD.MOV.U32 R6, RZ, RZ, 0x1 ;  /* 0x00000001ff067424 */ /* 0x000fe400078e00ff */
[----:B------:R-:W-:Y:S01]  /*ae40*/  IMAD.MOV R4, RZ, RZ, -R0 ;  /* 0x000000ffff047224 */ /* 0x000fe200078e0a00 */
[----:B------:R-:W-:Y:S01]  /*ae50*/  LOP3.LUT R5, R12, R5, RZ, 0xc0, !PT ;  /* 0x000000050c057212 */ /* 0x000fe200078ec0ff */
[----:B------:R-:W-:Y:S02]  /*ae60*/  IMAD R3, R28, R0, R3 ;  /* 0x000000001c037224 */ /* 0x000fe400078e0203 */
[----:B--2---:R-:W-:-:S02]  /*ae70*/  IMAD R0, R4, R27, R13 ;  /* 0x0000001b04007224 */ /* 0x004fc400078e020d */
[----:B------:R-:W-:Y:S02]  /*ae80*/  @P0 IMAD R26, R15, R14, R24 ;  /* 0x0000000e0f1a0224 */ /* 0x000fe400078e0218 */
[----:B------:R-:W-:Y:S01]  /*ae90*/  IMAD R4, R0, R20, R5 ;  /* 0x0000001400047224 */ /* 0x000fe200078e0205 */
[----:B------:R-:W-:Y:S01]  /*aea0*/  PRMT R0, R6, 0x7610, R0 ;  /* 0x0000761006007816 */ /* 0x000fe20000000000 */
[----:B------:R-:W-:-:S05]  /*aeb0*/  IMAD R3, R3, R29, R26 ;  /* 0x0000001d03037224 */ /* 0x000fca00078e021a */
[----:B------:R-:W-:Y:S02]  /*aec0*/  SEL R161, R4, R3, !P0 ;  /* 0x0000000304a17207 */ /* 0x000fe40004000000 */
[----:B------:R-:W-:-:S07]  /*aed0*/  SEL R3, R3, R4, !P0 ;  /* 0x0000000403037207 */ /* 0x000fce0004000000 */
.L_x_148:
[----:B------:R-:W-:Y:S01]  /*aee0*/  LOP3.LUT P0, RZ, R0, 0xff, RZ, 0xc0, !PT ;  /* 0x000000ff00ff7812 */ /* 0x000fe2000780c0ff */
[----:B------:R-:W-:-:S12]  /*aef0*/  IMAD.MOV.U32 R162, RZ, RZ, R3 ;  /* 0x000000ffffa27224 */ /* 0x000fd800078e0003 */
[----:B------:R-:W-:Y:S05]  /*af00*/  @P0 BRA `(.L_x_151) ;  /* 0xffffff6000700947 */ /* 0x000fea000383ffff */
[----:B------:R-:W-:Y:S05]  /*af10*/  EXIT ;  /* 0x000000000000794d */ /* 0x000fea0003800000 */
.L_x_4:
[----:B0-----:R-:W-:Y:S01]  /*af20*/  ULDC.64 UR4, c[0x0][0x650] ;  /* 0x0001940000047ab9 */ /* 0x001fe20000000a00 */
        /* <DEDUP_REMOVED lines=25> */
.L_x_153:
[--C-:B------:R-:W-:Y:S01]  /*b0c0*/  SHF.R.U64 R12, R10, R14, R11.reuse ;  /* 0x0000000e0a0c7219 */ /* 0x100fe2000000120b */
[----:B------:R-:W0:Y:S01]  /*b0d0*/  LDC R22, c[0x0][0x618] ;  /* 0x00018600ff167b82 */ /* 0x000e220000000800 */
[----:B------:R-:W-:Y:S01]  /*b0e0*/  I2FP.F32.U32 R6, R4 ;  /* 0x0000000400067245 */ /* 0x000fe20000201000 */
[----:B------:R-:W-:Y:S01]  /*b0f0*/  ULDC UR4, c[0x0][0x150] ;  /* 0x0000540000047ab9 */ /* 0x000fe20000000800 */
[----:B------:R-:W-:Y:S02]  /*b100*/  SHF.R.U32.HI R5, RZ, R14, R11 ;  /* 0x0000000eff057219 */ /* 0x000fe4000001160b */
[----:B------:R-:W-:Y:S01]  /*b110*/  IADD3 R9, P0, RZ, -R12, RZ ;  /* 0x8000000cff097210 */ /* 0x000fe20007f1e0ff */
[----:B------:R-:W-:Y:S01]  /*b120*/  FMUL R11, R6, UR4 ;  /* 0x00000004060b7c20 */ /* 0x000fe20008400000 */
[----:B------:R-:W-:Y:S01]  /*b130*/  ULDC UR4, c[0x0][0x154] ;  /* 0x0000550000047ab9 */ /* 0x000fe20000000800 */
[----:B------:R-:W1:Y:S02]  /*b140*/  LDC.64 R24, c[0x0][0x640] ;  /* 0x00019000ff187b82 */ /* 0x000e640000000a00 */
[----:B------:R-:W-:-:S02]  /*b150*/  IMAD.X R5, RZ, RZ, ~R5, P0 ;  /* 0x000000ffff057224 */ /* 0x000fc400000e0e05 */
[----:B------:R-:W2:Y:S01]  /*b160*/  F2I.U32.TRUNC.NTZ R11, R11 ;  /* 0x0000000b000b7305 */ /* 0x000ea2000020f000 */
[----:B------:R-:W-:-:S03]  /*b170*/  IMAD.WIDE.U32 R6, R9, R20, R16 ;  /* 0x0000001409067225 */ /* 0x000fc600078e0010 */
[----:B------:R-:W3:Y:S01]  /*b180*/  LDC R13, c[0x0][0x144] ;  /* 0x00005100ff0d7b82 */ /* 0x000ee20000000800 */
[----:B------:R-:W-:-:S04]  /*b190*/  IMAD R8, R5, R20, RZ ;  /* 0x0000001405087224 */ /* 0x000fc800078e02ff */
[----:B------:R-:W-:Y:S02]  /*b1a0*/  IMAD R5, R9, R21, R8 ;  /* 0x0000001509057224 */ /* 0x000fe400078e0208 */
[----:B------:R-:W-:Y:S01]  /*b1b0*/  IMAD.MOV.U32 R8, RZ, RZ, -0x1 ;  /* 0xffffffffff087424 */ /* 0x000fe200078e00ff */
[----:B------:R-:W4:Y:S01]  /*b1c0*/  LDC R14, c[0x0][0x608] ;  /* 0x00018200ff0e7b82 */ /* 0x000f220000000800 */
[----:B------:R-:W-:Y:S01]  /*b1d0*/  IMAD.IADD R5, R7, 0x1, R5 ;  /* 0x0000000107057824 */ /* 0x000fe200078e0205 */
[----:B------:R-:W-:-:S04]  /*b1e0*/  I2FP.F32.U32 R7, R3 ;  /* 0x0000000300077245 */ /* 0x000fc80000201000 */
[-C--:B0-----:R-:W-:Y:S01]  /*b1f0*/  SHF.R.U64 R10, R6, R22.reuse, R5 ;  /* 0x00000016060a7219 */ /* 0x081fe20000001205 */
[----:B--2---:R-:W-:Y:S01]  /*b200*/  IMAD.MOV R6, RZ, RZ, -R11 ;  /* 0x000000ffff067224 */ /* 0x004fe200078e0a0b */
[----:B------:R-:W0:Y:S01]  /*b210*/  LDC R9, c[0x0][0x658] ;  /* 0x00019600ff097b82 */ /* 0x000e220000000800 */
[----:B-1----:R-:W-:Y:S01]  /*b220*/  ISETP.NE.U32.AND P0, PT, R24, RZ, PT ;  /* 0x000000ff1800720c */ /* 0x002fe20003f05070 */
[----:B------:R-:W-:Y:S01]  /*b230*/  FMUL R7, R7, UR4 ;  /* 0x0000000407077c20 */ /* 0x000fe20008400000 */
[----:B------:R-:W-:Y:S02]  /*b240*/  SHF.R.U32.HI R5, RZ, R22, R5 ;  /* 0x00000016ff057219 */ /* 0x000fe40000011605 */
[----:B------:R-:W-:-:S03]  /*b250*/  ISETP.NE.AND.EX P0, PT, R25, RZ, PT, P0 ;  /* 0x000000ff1900720c */ /* 0x000fc60003f05300 */
[----:B------:R-:W1:Y:S01]  /*b260*/  LDC R20, c[0x0][0x148] ;  /* 0x00005200ff147b82 */ /* 0x000e620000000800 */
[----:B---3--:R-:W-:Y:S02]  /*b270*/  IMAD R23, R13, R6, R4 ;  /* 0x000000060d177224 */ /* 0x008fe400078e0204 */
[----:B------:R-:W-:-:S05]  /*b280*/  IMAD.MOV.U32 R6, RZ, RZ, 0x1 ;  /* 0x00000001ff067424 */ /* 0x000fca00078e00ff */
[----:B------:R-:W2:Y:S01]  /*b290*/  LDC R21, c[0x0][0x600] ;  /* 0x00018000ff157b82 */ /* 0x000ea20000000800 */
[-CC-:B----4-:R-:W-:Y:S02]  /*b2a0*/  SHF.R.U64 R13, R10, R14.reuse, R5.reuse ;  /* 0x0000000e0a0d7219 */ /* 0x190fe40000001205 */
[----:B------:R-:W-:Y:S02]  /*b2b0*/  SHF.R.U32.HI R4, RZ, R14, R5 ;  /* 0x0000000eff047219 */ /* 0x000fe40000011605 */
[----:B------:R3:W4:Y:S03]  /*b2c0*/  F2I.U32.TRUNC.NTZ R14, R7 ;  /* 0x00000007000e7305 */ /* 0x000726000020f000 */
[----:B------:R-:W1:Y:S01]  /*b2d0*/  LDC R26, c[0x0][0x648] ;  /* 0x00019200ff1a7b82 */ /* 0x000e620000000800 */
[-C--:B0-----:R-:W-:Y:S02]  /*b2e0*/  SHF.R.U64 R15, R13, R9.reuse, R4 ;  /* 0x000000090d0f7219 */ /* 0x081fe40000001204 */
[----:B------:R-:W-:-:S02]  /*b2f0*/  SHF.L.U32 R8, R8, R9, RZ ;  /* 0x0000000908087219 */ /* 0x000fc400000006ff */
[-C--:B------:R-:W-:Y:S01]  /*b300*/  SHF.R.U32.HI R5, RZ, R9.reuse, R4 ;  /* 0x00000009ff057219 */ /* 0x080fe20000011604 */
[----:B------:R-:W-:Y:S01]  /*b310*/  IMAD.MOV.U32 R4, RZ, RZ, R15 ;  /* 0x000000ffff047224 */ /* 0x000fe200078e000f */
[----:B------:R-:W-:Y:S01]  /*b320*/  SHF.L.U32 R22, R6, R9, RZ ;  /* 0x0000000906167219 */ /* 0x000fe200000006ff */
[----:B------:R-:W0:Y:S01]  /*b330*/  LDC R27, c[0x0][0x638] ;  /* 0x00018e00ff1b7b82 */ /* 0x000e220000000800 */
[----:B------:R-:W-:-:S07]  /*b340*/  LOP3.LUT R28, RZ, R8, RZ, 0x33, !PT ;  /* 0x00000008ff1c7212 */ /* 0x000fce00078e33ff */
        /* <DEDUP_REMOVED lines=12> */
.L_x_154:
[----:B------:R-:W-:Y:S01]  /*b410*/  ISETP.NE.AND P0, PT, R2, 0x1, PT ;  /* 0x000000010200780c */ /* 0x000fe20003f05270 */
[----:B--2---:R-:W-:Y:S01]  /*b420*/  VIADD R7, R21, 0xffffffff ;  /* 0xffffffff15077836 */ /* 0x004fe20000000000 */
[----:B-1----:R-:W-:Y:S01]  /*b430*/  SHF.R.U64 R5, R4, R26, R5 ;  /* 0x0000001a04057219 */ /* 0x002fe20000001205 */
[----:B------:R-:W-:Y:S01]  /*b440*/  IMAD.MOV R14, RZ, RZ, -R14 ;  /* 0x000000ffff0e7224 */ /* 0x000fe200078e0a0e */
[----:B------:R-:W-:Y:S01]  /*b450*/  LOP3.LUT R4, R13, R28, RZ, 0xc0, !PT ;  /* 0x0000001c0d047212 */ /* 0x000fe200078ec0ff */
[----:B------:R-:W-:Y:S01]  /*b460*/  IMAD.MOV.U32 R8, RZ, RZ, R12 ;  /* 0x000000ffff087224 */ /* 0x000fe200078e000c */
[----:B------:R-:W-:Y:S01]  /*b470*/  LOP3.LUT R10, R10, R7, RZ, 0xc0, !PT ;  /* 0x000000070a0a7212 */ /* 0x000fe200078ec0ff */
[----:B------:R-:W-:Y:S02]  /*b480*/  IMAD.MOV R6, RZ, RZ, -R5 ;  /* 0x000000ffff067224 */ /* 0x000fe400078e0a05 */
[----:B------:R-:W-:-:S04]  /*b490*/  IMAD R4, R22, R5, R4 ;  /* 0x0000000516047224 */ /* 0x000fc800078e0204 */
[----:B------:R-:W-:Y:S02]  /*b4a0*/  @P0 IMAD R23, R20, R14, R3 ;  /* 0x0000000e14170224 */ /* 0x000fe400078e0203 */
[----:B0-----:R-:W-:Y:S02]  /*b4b0*/  IMAD R3, R6, R27, R15 ;  /* 0x0000001b06037224 */ /* 0x001fe400078e020f */
[----:B------:R-:W-:Y:S02]  /*b4c0*/  IMAD R7, R4, R29, R23 ;  /* 0x0000001d04077224 */ /* 0x000fe400078e0217 */
[----:B------:R-:W-:Y:S02]  /*b4d0*/  IMAD R4, R3, R21, R10 ;  /* 0x0000001503047224 */ /* 0x000fe400078e020a */
[----:B------:R-:W-:-:S03]  /*b4e0*/  IMAD.MOV.U32 R6, RZ, RZ, 0x1 ;  /* 0x00000001ff067424 */ /* 0x000fc600078e00ff */
[----:B------:R-:W-:Y:S02]  /*b4f0*/  SEL R9, R4, R7, !P0 ;  /* 0x0000000704097207 */ /* 0x000fe40004000000 */
[----:B------:R-:W-:-:S07]  /*b500*/  SEL R7, R7, R4, !P0 ;  /* 0x0000000407077207 */ /* 0x000fce0004000000 */
.L_x_152:
[----:B------:R-:W-:-:S08]  /*b510*/  NOP ;  /* 0x0000000000007918 */ /* 0x000fd00000000000 */
[----:B------:R-:W0:-:S00]  /*b520*/  USETMAXREG.DEALLOC.CTAPOOL 0x28 ;  /* 0x00000028000079c8 */ /* 0x000e0000080e0500 */
[----:B0-----:R-:W-:-:S13]  /*b530*/  ISETP.NE.AND P0, PT, R0, RZ, PT ;  /* 0x000000ff0000720c */ /* 0x001fda0003f05270 */
[----:B------:R-:W-:Y:S05]  /*b540*/  @P0 EXIT ;  /* 0x000000000000094d */ /* 0x000fea0003800000 */
[----:B------:R-:W-:Y:S01]  /*b550*/  LOP3.LUT P0, RZ, R6, 0xff, RZ, 0xc0, !PT ;  /* 0x000000ff06ff7812 */ /* 0x000fe2000780c0ff */
[----:B------:R-:W-:Y:S02]  /*b560*/  IMAD.MOV.U32 R0, RZ, RZ, 0x1 ;  /* 0x00000001ff007424 */ /* 0x000fe400078e00ff */
[----:B------:R-:W-:-:S10]  /*b570*/  IMAD.MOV.U32 R12, RZ, RZ, RZ ;  /* 0x000000ffff0c7224 */ /* 0x000fd400078e00ff */
[----:B------:R-:W-:Y:S05]  /*b580*/  @!P0 BRA `(.L_x_155) ;  /* 0x0000000c00308947 */ /* 0x000fea0003800000 */
[----:B------:R-:W0:Y:S01]  /*b590*/  LDC R0, c[0x0][0x28c] ;  /* 0x0000a300ff007b82 */ /* 0x000e220000000800 */
[----:B------:R-:W-:Y:S01]  /*b5a0*/  ULDC UR5, c[0x0][0x600] ;  /* 0x0001800000057ab9 */ /* 0x000fe20000000800 */
[----:B------:R-:W-:Y:S01]  /*b5b0*/  ULDC UR4, c[0x0][0xc] ;  /* 0x0000030000047ab9 */ /* 0x000fe20000000800 */
[----:B------:R-:W-:Y:S01]  /*b5c0*/  UIADD3 UR16, UR5, -0x1, URZ ;  /* 0xffffffff05107890 */ /* 0x000fe2000fffe03f */
[C---:B------:R-:W-:Y:S01]  /*b5d0*/  LOP3.LUT P2, RZ, R18.reuse, 0x7f, RZ, 0xc0, !PT ;  /* 0x0000007f12ff7812 */ /* 0x040fe2000784c0ff */
[----:B------:R-:W-:Y:S01]  /*b5e0*/  ULDC UR6, c[0x0][0x658] ;  /* 0x0001960000067ab9 */ /* 0x000fe20000000800 */
[----:B------:R-:W-:Y:S01]  /*b5f0*/  ULDC UR5, c[0x0][0x10] ;  /* 0x0000040000057ab9 */ /* 0x000fe20000000800 */
[----:B------:R-:W-:Y:S01]  /*b600*/  UMOV UR7, 0xffffffff ;  /* 0xffffffff00077882 */ /* 0x000fe20000000000 */
[----:B------:R-:W-:Y:S01]  /*b610*/  UMOV UR8, 0x1 ;  /* 0x0000000100087882 */ /* 0x000fe20000000000 */
[----:B------:R-:W-:Y:S01]  /*b620*/  UIMAD.WIDE.U32 UR4, UR4, UR5, URZ ;  /* 0x00000005040472a5 */ /* 0x000fe2000f8e003f */
[----:B------:R-:W-:Y:S01]  /*b630*/  LOP3.LUT P0, RZ, R18, 0x1f, RZ, 0xc0, !PT ;  /* 0x0000001f12ff7812 */ /* 0x000fe2000780c0ff */
[----:B------:R-:W-:Y:S01]  /*b640*/  USHF.L.U32 UR7, UR7, UR6, URZ ;  /* 0x0000000607077299 */ /* 0x000fe2000800063f */
[----:B------:R-:W-:Y:S01]  /*b650*/  BSSY B0, `(.L_x_155) ;  /* 0x00000bf000007945 */ /* 0x000fe20003800000 */
[----:B------:R-:W-:Y:S01]  /*b660*/  USHF.L.U32 UR18, UR8, UR6, URZ ;  /* 0x0000000608127299 */ /* 0x000fe2000800063f */
[----:B------:R-:W-:Y:S01]  /*b670*/  IMAD.MOV.U32 R13, RZ, RZ, 0x1 ;  /* 0x00000001ff0d7424 */ /* 0x000fe200078e00ff */
[----:B------:R-:W-:Y:S01]  /*b680*/  LOP3.LUT R11, R19, 0x2, RZ, 0xfc, !PT ;  /* 0x00000002130b7812 */ /* 0x000fe200078efcff */
[----:B------:R-:W-:Y:S01]  /*b690*/  ULDC UR6, c[0x0][0x14] ;  /* 0x0000050000067ab9 */ /* 0x000fe20000000800 */
[----:B------:R-:W-:Y:S01]  /*b6a0*/  PLOP3.LUT P0, PT, P0, P2, PT, 0x8a, 0x0 ;  /* 0x000000000000781c */ /* 0x000fe20000705172 */
[----:B------:R-:W-:Y:S01]  /*b6b0*/  UIMAD.WIDE.U32 UR20, UR4, UR6, URZ ;  /* 0x00000006041472a5 */ /* 0x000fe2000f8e003f */
[----:B------:R-:W-:Y:S01]  /*b6c0*/  IMAD.MOV.U32 R12, RZ, RZ, RZ ;  /* 0x000000ffff0c7224 */ /* 0x000fe200078e00ff */
[----:B------:R-:W-:-:S02]  /*b6d0*/  UIMAD UR13, UR5, UR6, URZ ;  /* 0x00000006050d72a4 */ /* 0x000fc4000f8e023f */
[----:B------:R-:W-:Y:S01]  /*b6e0*/  ULOP3.LUT UR17, URZ, UR7, URZ, 0x33, !UPT ;  /* 0x000000073f117292 */ /* 0x000fe2000f8e333f */
[----:B0-----:R-:W-:Y:S01]  /*b6f0*/  VIADD R0, R0, 0x1f ;  /* 0x0000001f00007836 */ /* 0x001fe20000000000 */
[----:B------:R-:W-:Y:S01]  /*b700*/  UIADD3 UR13, UR21, UR13, URZ ;  /* 0x0000000d150d7290 */ /* 0x000fe2000fffe03f */
[----:B------:R-:W-:-:S03]  /*b710*/  ULDC.64 UR22, c[0x0][0x198] ;  /* 0x0000660000167ab9 */ /* 0x000fc60000000a00 */
[----:B------:R-:W-:-:S04]  /*b720*/  SHF.R.S32.HI R3, RZ, 0x1f, R0 ;  /* 0x0000001fff037819 */ /* 0x000fc80000011400 */
[----:B------:R-:W-:Y:S01]  /*b730*/  LEA.HI R3, R3, R0, RZ, 0x5 ;  /* 0x0000000003037211 */ /* 0x000fe200078f28ff */
[----:B------:R-:W-:-:S03]  /*b740*/  IMAD.MOV.U32 R0, RZ, RZ, 0x1 ;  /* 0x00000001ff007424 */ /* 0x000fc600078e00ff */
[----:B------:R-:W-:-:S05]  /*b750*/  SHF.R.S32.HI R3, RZ, 0x5, R3 ;  /* 0x00000005ff037819 */ /* 0x000fca0000011403 */
[----:B------:R-:W-:-:S07]  /*b760*/  VIADD R10, R3, 0x1 ;  /* 0x00000001030a7836 */ /* 0x000fce0000000000 */
.L_x_167:
[----:B------:R-:W-:-:S03]  /*b770*/  UMOV UR4, 0xffffffff ;  /* 0xffffffff00047882 */ /* 0x000fc60000000000 */
[----:B------:R-:W-:Y:S05]  /*b780*/  BRA.DIV UR4, `(.L_x_156) ;  /* 0x0000001204bc7947 */ /* 0x000fea000b800000 */
[----:B------:R-:W-:-:S13]  /*b790*/  ELECT P6, URZ, PT ;  /* 0x00000000003f782f */ /* 0x000fda00038c0000 */
.L_x_186:
[----:B------:R-:W0:Y:S01]  /*b7a0*/  LDC R4, c[0x0][0x28c] ;  /* 0x0000a300ff047b82 */ /* 0x000e220000000800 */
[----:B------:R-:W-:Y:S01]  /*b7b0*/  BSSY B1, `(.L_x_157) ;  /* 0x0000037000017945 */ /* 0x000fe20003800000 */
[----:B0-----:R-:W-:-:S13]  /*b7c0*/  ISETP.LT.OR P6, PT, R4, 0x1, !P6 ;  /* 0x000000010400780c */ /* 0x001fda00077c1670 */
[----:B------:R-:W-:Y:S05]  /*b7d0*/  @P6 BRA `(.L_x_158) ;  /* 0x0000000000d06947 */ /* 0x000fea0003800000 */
[----:B------:R-:W-:Y:S02]  /*b7e0*/  IMAD.SHL.U32 R15, R9, 0x40, RZ ;  /* 0x00000040090f7824 */ /* 0x000fe400078e00ff */
[----:B------:R-:W-:Y:S02]  /*b7f0*/  IMAD.SHL.U32 R18, R7, 0x200, RZ ;  /* 0x0000020007127824 */ /* 0x000fe400078e00ff */
[----:B------:R-:W-:Y:S02]  /*b800*/  IMAD.MOV.U32 R20, RZ, RZ, RZ ;  /* 0x000000ffff147224 */ /* 0x000fe400078e00ff */
[----:B------:R-:W-:Y:S02]  /*b810*/  IMAD.MOV.U32 R4, RZ, RZ, R10 ;  /* 0x000000ffff047224 */ /* 0x000fe400078e000a */
[----:B------:R-:W-:Y:S02]  /*b820*/  IMAD.MOV.U32 R5, RZ, RZ, R0 ;  /* 0x000000ffff057224 */ /* 0x000fe400078e0000 */
[----:B------:R-:W-:-:S07]  /*b830*/  IMAD.MOV.U32 R6, RZ, RZ, R12 ;  /* 0x000000ffff067224 */ /* 0x000fce00078e000c */
.L_x_162:
[----:B------:R-:W0:Y:S01]  /*b840*/  S2R R14, SR_CgaCtaId ;  /* 0x00000000000e7919 */ /* 0x000e220000008800 */
[----:B------:R-:W-:Y:S01]  /*b850*/  MOV R7, 0x400 ;  /* 0x0000040000077802 */ /* 0x000fe20000000f00 */
[----:B------:R-:W1:Y:S03]  /*b860*/  @!P2 LDC R9, c[0x0][0x500] ;  /* 0x00014000ff09ab82 */ /* 0x000e660000000800 */
[----:B0-----:R-:W-:Y:S02]  /*b870*/  LEA R21, R14, R7, 0x18 ;  /* 0x000000070e157211 */ /* 0x001fe400078ec0ff */
[----:B------:R-:W-:-:S03]  /*b880*/  SHF.L.U32 R7, R5, 0x1f, RZ ;  /* 0x0000001f05077819 */ /* 0x000fc600000006ff */
[----:B------:R-:W-:-:S04]  /*b890*/  IMAD R14, R6, 0x8, R21 ;  /* 0x00000008060e7824 */ /* 0x000fc800078e0215 */
[----:B------:R-:W0:Y:S02]  /*b8a0*/  SYNCS.PHASECHK.TRANS64.TRYWAIT P1, [R14+URZ+0x60], R7 ;  /* 0x000060070e0075a7 */ /* 0x000e24000802017f */
[----:B01----:R-:W-:Y:S05]  /*b8b0*/  @!P1 BRA `(.L_x_159) ;  /* 0x0000001000909947 */ /* 0x003fea0003800000 */
.L_x_187:
[----:B0-----:R-:W-:Y:S01]  /*b8c0*/  PRMT R7, R11, 0x9910, RZ ;  /* 0x000099100b077816 */ /* 0x001fe200000000ff */
[----:B------:R0:W-:Y:S03]  /*b8d0*/  @!P2 SYNCS.ARRIVE.TRANS64 RZ, [R14+URZ], R9 ;  /* 0x000000090effa9a7 */ /* 0x0001e6000800003f */
[----:B------:R-:W-:-:S13]  /*b8e0*/  ISETP.NE.AND P1, PT, R7, 0x2, PT ;  /* 0x000000020700780c */ /* 0x000fda0003f25270 */
[----:B0-----:R-:W-:Y:S05]  /*b8f0*/  @P1 BRA `(.L_x_160) ;  /* 0x0000000000041947 */ /* 0x001fea0003800000 */
[----:B------:R-:W-:Y:S01]  /*b900*/  BPT.TRAP 0x1 ;  /* 0x000000040000795c */ /* 0x000fe20000300000 */
.L_x_160:
[----:B------:R-:W-:Y:S05]  /*b910*/  @P0 BRA `(.L_x_161) ;  /* 0x0000000000040947 */ /* 0x000fea0003800000 */
[----:B------:R-:W-:Y:S01]  /*b920*/  BPT.TRAP 0x1 ;  /* 0x000000040000795c */ /* 0x000fe20000300000 */
.L_x_161:
[--C-:B------:R-:W-:Y:S01]  /*b930*/  IMAD R7, R6, 0x4000, R21.reuse ;  /* 0x0000400006077824 */ /* 0x100fe200078e0215 */
[----:B------:R-:W-:Y:S01]  /*b940*/  R2UR UR9, R14 ;  /* 0x000000000e0972ca */ /* 0x000fe200000e0000 */
[----:B------:R-:W-:Y:S01]  /*b950*/  IMAD R21, R6, 0x800, R21 ;  /* 0x0000080006157824 */ /* 0x000fe200078e0215 */
[----:B------:R-:W-:Y:S01]  /*b960*/  UIADD3 UR4, UP0, UR22, 0xf0, URZ ;  /* 0x000000f016047890 */ /* 0x000fe2000ff1e03f */
[----:B------:R-:W-:Y:S01]  /*b970*/  VIADD R4, R4, 0xffffffff ;  /* 0xffffffff04047836 */ /* 0x000fe20000000000 */
[----:B------:R-:W-:Y:S01]  /*b980*/  R2UR UR5, R7 ;  /* 0x00000000070572ca */ /* 0x000fe200000e0000 */
[----:B------:R-:W-:Y:S01]  /*b990*/  UIADD3 UR24, UP1, UR22, 0x1f0, URZ ;  /* 0x000001f016187890 */ /* 0x000fe2000ff3e03f */
[----:B------:R-:W-:Y:S01]  /*b9a0*/  R2UR UR8, R21 ;  /* 0x00000000150872ca */ /* 0x000fe200000e0000 */
[----:B------:R-:W-:Y:S01]  /*b9b0*/  VIADD R6, R6, 0x1 ;  /* 0x0000000106067836 */ /* 0x000fe20000000000 */
[----:B------:R-:W-:Y:S01]  /*b9c0*/  R2UR UR11, R18 ;  /* 0x00000000120b72ca */ /* 0x000fe200000e0000 */
[----:B------:R-:W-:Y:S01]  /*b9d0*/  UIADD3.X UR25, URZ, UR23, URZ, UP1, !UPT ;  /* 0x000000173f197290 */ /* 0x000fe20008ffe43f */
[----:B------:R-:W-:Y:S01]  /*b9e0*/  R2UR UR10, R20 ;  /* 0x00000000140a72ca */ /* 0x000fe200000e0000 */
[----:B------:R-:W-:Y:S01]  /*b9f0*/  UMOV UR6, 0x0 ;  /* 0x0000000000067882 */ /* 0x000fe20000000000 */
[----:B------:R-:W-:Y:S01]  /*ba00*/  R2UR UR12, R8 ;  /* 0x00000000080c72ca */ /* 0x000fe200000e0000 */
[----:B------:R-:W-:Y:S01]  /*ba10*/  UMOV UR7, 0x10000000 ;  /* 0x1000000000077882 */ /* 0x000fe20000000000 */
[----:B------:R-:W-:Y:S01]  /*ba20*/  R2UR UR19, R15 ;  /* 0x000000000f1372ca */ /* 0x000fe200000e0000 */
[----:B------:R-:W-:Y:S01]  /*ba30*/  VIADD R20, R20, 0x20 ;  /* 0x0000002014147836 */ /* 0x000fe20000000000 */
[----:B------:R-:W-:Y:S01]  /*ba40*/  ISETP.GT.AND P3, PT, R4, 0x1, PT ;  /* 0x000000010400780c */ /* 0x000fe20003f64270 */
[----:B------:R-:W-:Y:S01]  /*ba50*/  UIADD3 UR14, UR5, 0x180, URZ ;  /* 0x00000180050e7890 */ /* 0x000fe2000fffe03f */
[----:B------:R-:W-:Y:S01]  /*ba60*/  ISETP.NE.AND P1, PT, R6, 0xc, PT ;  /* 0x0000000c0600780c */ /* 0x000fe20003f25270 */
[----:B------:R-:W-:-:S02]  /*ba70*/  UIADD3.X UR5, URZ, UR23, URZ, UP0, !UPT ;  /* 0x000000173f057290 */ /* 0x000fc400087fe43f */
[----:B------:R-:W-:Y:S01]  /*ba80*/  UIADD3 UR15, UR8, 0x30180, URZ ;  /* 0x00030180080f7890 */ /* 0x000fe2000fffe03f */
[----:B------:R-:W-:Y:S02]  /*ba90*/  SEL R14, RZ, 0x1, P1 ;  /* 0x00000001ff0e7807 */ /* 0x000fe40000800000 */
[----:B------:R-:W-:Y:S01]  /*baa0*/  UMOV UR8, UR14 ;  /* 0x0000000e00087c82 */ /* 0x000fe20008000000 */
[----:B------:R-:W-:Y:S02]  /*bab0*/  SEL R6, R6, RZ, P1 ;  /* 0x000000ff06067207 */ /* 0x000fe40000800000 */
[----:B------:R-:W-:Y:S01]  /*bac0*/  LOP3.LUT R5, R5, R14, RZ, 0x3c, !PT ;  /* 0x0000000e05057212 */ /* 0x000fe200078e3cff */
[----:B------:R0:W-:Y:S02]  /*bad0*/  UTMALDG.3D [UR8], [UR4], desc[UR6] ;  /* 0x00000608040075b4 */ /* 0x0001e40008011000 */
[----:B0-----:R-:W-:Y:S01]  /*bae0*/  UMOV UR8, UR15 ;  /* 0x0000000f00087c82 */ /* 0x001fe20008000000 */
[----:B------:R-:W-:-:S02]  /*baf0*/  UMOV UR11, UR19 ;  /* 0x00000013000b7c82 */ /* 0x000fc40008000000 */
[----:B------:R0:W-:Y:S02]  /*bb00*/  UTMALDG.3D [UR8], [UR24], desc[UR6] ;  /* 0x00000608180075b4 */ /* 0x0001e40008011000 */
[----:B0-----:R-:W-:Y:S05]  /*bb10*/  @P3 BRA `(.L_x_162) ;  /* 0xfffffffc00483947 */ /* 0x001fea000383ffff */
.L_x_158:
[----:B------:R-:W-:Y:S05]  /*bb20*/  BSYNC B1 ;  /* 0x0000000000017941 */ /* 0x000fea0003800000 */
.L_x_157:
[----:B------:R-:W-:Y:S01]  /*bb30*/  LOP3.LUT P3, RZ, R13, 0xff, RZ, 0xc0, !PT ;  /* 0x000000ff0dff7812 */ /* 0x000fe2000786c0ff */
[----:B------:R-:W-:Y:S01]  /*bb40*/  IMAD.IADD R12, R3, 0x1, R12 ;  /* 0x00000001030c7824 */ /* 0x000fe200078e020c */
[----:B------:R-:W-:Y:S01]  /*bb50*/  IADD3 R16, P4, R16, UR20, RZ ;  /* 0x0000001410107c10 */ /* 0x000fe2000ff9e0ff */
[----:B------:R-:W-:Y:S01]  /*bb60*/  ULDC.64 UR4, c[0x0][0x650] ;  /* 0x0001940000047ab9 */ /* 0x000fe20000000a00 */
[----:B------:R-:W-:Y:S01]  /*bb70*/  BSSY B1, `(.L_x_163) ;  /* 0x000006a000017945 */ /* 0x000fe20003800000 */
[----:B------:R-:W-:Y:S01]  /*bb80*/  IMAD.MOV.U32 R9, RZ, RZ, -0x1 ;  /* 0xffffffffff097424 */ /* 0x000fe200078e00ff */
[----:B------:R-:W-:Y:S01]  /*bb90*/  ISETP.GT.U32.AND P1, PT, R12, 0xb, PT ;  /* 0x0000000b0c00780c */ /* 0x000fe20003f24070 */
[----:B------:R-:W-:Y:S01]  /*bba0*/  IMAD.MOV.U32 R8, RZ, RZ, -0x1 ;  /* 0xffffffffff087424 */ /* 0x000fe200078e00ff */
[----:B------:R-:W-:Y:S02]  /*bbb0*/  IADD3.X R17, R17, UR13, RZ, P4, !PT ;  /* 0x0000000d11117c10 */ /* 0x000fe4000a7fe4ff */
[----:B------:R-:W-:-:S02]  /*bbc0*/  ISETP.LT.U32.AND P1, PT, R3, 0xc, P1 ;  /* 0x0000000c0300780c */ /* 0x000fc40000f21070 */
[----:B------:R-:W-:Y:S01]  /*bbd0*/  PRMT R13, RZ, 0x7610, R13 ;  /* 0x00007610ff0d7816 */ /* 0x000fe2000000000d */
[----:B------:R-:W0:Y:S01]  /*bbe0*/  @P3 S2R R5, SR_CgaCtaId ;  /* 0x0000000000053919 */ /* 0x000e220000008800 */
[----:B------:R-:W-:-:S04]  /*bbf0*/  @P3 MOV R4, 0x400 ;  /* 0x0000040000043802 */ /* 0x000fc80000000f00 */
[----:B0-----:R-:W-:Y:S01]  /*bc00*/  @P3 LEA R6, R5, R4, 0x18 ;  /* 0x0000000405063211 */ /* 0x001fe200078ec0ff */
[----:B------:R-:W-:-:S03]  /*bc10*/  IMAD.WIDE.U32 R4, R12, -0x55555555, RZ ;  /* 0xaaaaaaab0c047825 */ /* 0x000fc600078e00ff */
[----:B------:R0:W-:Y:S01]  /*bc20*/  @P3 SYNCS.ARRIVE.TRANS64.A1T0 RZ, [R6+URZ+0xd8], RZ ;  /* 0x0000d8ff06ff39a7 */ /* 0x0001e2000810003f */
[----:B------:R-:W-:Y:S02]  /*bc30*/  ISETP.GE.U32.AND P3, PT, R3, 0xc, PT ;  /* 0x0000000c0300780c */ /* 0x000fe40003f66070 */
[----:B------:R-:W-:Y:S02]  /*bc40*/  SHF.R.U32.HI R7, RZ, 0x3, R5 ;  /* 0x00000003ff077819 */ /* 0x000fe40000011605 */
[----:B------:R-:W-:Y:S02]  /*bc50*/  SEL R5, RZ, 0x1, !P1 ;  /* 0x00000001ff057807 */ /* 0x000fe40004800000 */
[----:B------:R-:W-:Y:S01]  /*bc60*/  ISETP.GE.U32.AND P1, PT, R16, UR4, PT ;  /* 0x0000000410007c0c */ /* 0x000fe2000bf26070 */
[----:B------:R-:W-:Y:S01]  /*bc70*/  IMAD R12, R7, -0xc, R12 ;  /* 0xfffffff4070c7824 */ /* 0x000fe200078e020c */
[----:B------:R-:W-:Y:S02]  /*bc80*/  LOP3.LUT R0, R0, R5, RZ, 0x3c, !PT ;  /* 0x0000000500007212 */ /* 0x000fe400078e3cff */
[----:B------:R-:W-:-:S02]  /*bc90*/  ISETP.GE.U32.AND.EX P1, PT, R17, UR5, PT, P1 ;  /* 0x0000000511007c0c */ /* 0x000fc4000bf26110 */
[----:B------:R-:W-:Y:S02]  /*bca0*/  PRMT R4, RZ, 0x7610, R4 ;  /* 0x00007610ff047816 */ /* 0x000fe40000000004 */
[----:B------:R-:W-:Y:S01]  /*bcb0*/  @P3 LOP3.LUT R0, R0, 0x1, R7, 0x78, !PT ;  /* 0x0000000100003812 */ /* 0x000fe200078e7807 */
[----:B------:R-:W-:-:S08]  /*bcc0*/  IMAD.MOV.U32 R7, RZ, RZ, -0x1 ;  /* 0xffffffffff077424 */ /* 0x000fd000078e00ff */
[----:B0-----:R-:W-:Y:S05]  /*bcd0*/  @P1 BRA `(.L_x_164) ;  /* 0x00000004004c1947 */ /* 0x001fea0003800000 */
[----:B------:R-:W-:Y:S01]  /*bce0*/  ULDC.64 UR4, c[0x0][0x628] ;  /* 0x00018a0000047ab9 */ /* 0x000fe20000000a00 */
[----:B------:R-:W0:Y:S01]  /*bcf0*/  S2R R15, SR_CTAID.X ;  /* 0x00000000000f7919 */ /* 0x000e220000002500 */
[----:B------:R-:W-:Y:S01]  /*bd00*/  ISETP.NE.U32.AND P1, PT, RZ, UR4, PT ;  /* 0x00000004ff007c0c */ /* 0x000fe2000bf25070 */
[----:B------:R-:W-:Y:S01]  /*bd10*/  ULDC UR7, c[0x0][0x630] ;  /* 0x00018c0000077ab9 */ /* 0x000fe20000000800 */
[----:B------:R-:W-:Y:S01]  /*bd20*/  IMAD.MOV.U32 R4, RZ, RZ, R16 ;  /* 0x000000ffff047224 */ /* 0x000fe200078e0010 */
[----:B------:R-:W1:Y:S01]  /*bd30*/  S2R R14, SR_CTAID.Y ;  /* 0x00000000000e7919 */ /* 0x000e620000002600 */
[----:B------:R-:W-:Y:S01]  /*bd40*/  ISETP.NE.AND.EX P1, PT, RZ, UR5, PT, P1 ;  /* 0x00000005ff007c0c */ /* 0x000fe2000bf25310 */
[----:B------:R-:W-:-:S12]  /*bd50*/  IMAD.MOV.U32 R5, RZ, RZ, R17 ;  /* 0x000000ffff057224 */ /* 0x000fd800078e0011 */
[----:B------:R-:W-:Y:S05]  /*bd60*/  @!P1 BRA `(.L_x_165) ;  /* 0x0000000000289947 */ /* 0x000fea0003800000 */
[----:B------:R-:W-:Y:S02]  /*bd70*/  ULDC UR6, c[0x0][0x634] ;  /* 0x00018d0000067ab9 */ /* 0x000fe40000000800 */
[----:B------:R-:W-:-:S05]  /*bd80*/  IADD3 R9, P1, R16, UR6, RZ ;  /* 0x0000000610097c10 */ /* 0x000fca000ff3e0ff */
[----:B------:R-:W-:-:S04]  /*bd90*/  IMAD.X R21, RZ, RZ, R17, P1 ;  /* 0x000000ffff157224 */ /* 0x000fc800008e0611 */
[----:B------:R-:W-:-:S04]  /*bda0*/  IMAD.WIDE.U32 R6, R21, UR4, RZ ;  /* 0x0000000415067c25 */ /* 0x000fc8000f8e00ff */
[----:B------:R-:W-:-:S04]  /*bdb0*/  IMAD.WIDE.U32 R6, P1, R9, UR5, R6 ;  /* 0x0000000509067c25 */ /* 0x000fc8000f820006 */
[----:B------:R-:W-:-:S04]  /*bdc0*/  IMAD.WIDE.U32 R8, R9, UR4, RZ ;  /* 0x0000000409087c25 */ /* 0x000fc8000f8e00ff */
[----:B------:R-:W-:Y:S01]  /*bdd0*/  IMAD.X R5, RZ, RZ, RZ, P1 ;  /* 0x000000ffff057224 */ /* 0x000fe200008e06ff */
[----:B------:R-:W-:Y:S01]  /*bde0*/  IADD3 RZ, P1, R9, R6, RZ ;  /* 0x0000000609ff7210 */ /* 0x000fe20007f3e0ff */
[----:B------:R-:W-:-:S04]  /*bdf0*/  IMAD.MOV.U32 R4, RZ, RZ, R7 ;  /* 0x000000ffff047224 */ /* 0x000fc800078e0007 */
[----:B------:R-:W-:-:S08]  /*be00*/  IMAD.WIDE.U32.X R4, R21, UR5, R4, P1 ;  /* 0x0000000515047c25 */ /* 0x000fd000088e0404 */
.L_x_165:
[--C-:B------:R-:W-:Y:S01]  /*be10*/  SHF.R.U64 R8, R4, UR7, R5.reuse ;  /* 0x0000000704087c19 */ /* 0x100fe20008001205 */
[----:B------:R-:W-:Y:S01]  /*be20*/  ULDC.64 UR4, c[0x0][0x620] ;  /* 0x0001880000047ab9 */ /* 0x000fe20000000a00 */
[----:B------:R-:W-:Y:S01]  /*be30*/  SHF.R.U32.HI R4, RZ, UR7, R5 ;  /* 0x00000007ff047c19 */ /* 0x000fe20008011605 */
[----:B------:R-:W2:Y:S01]  /*be40*/  LDC R24, c[0x0][0x144] ;  /* 0x00005100ff187b82 */ /* 0x000ea20000000800 */
[----:B------:R-:W-:Y:S01]  /*be50*/  IADD3 R7, P1, RZ, -R8, RZ ;  /* 0x80000008ff077210 */ /* 0x000fe20007f3e0ff */
[----:B------:R-:W-:Y:S01]  /*be60*/  ULDC.64 UR8, c[0x0][0x640] ;  /* 0x0001900000087ab9 */ /* 0x000fe20000000a00 */
[----:B0-----:R-:W-:Y:S01]  /*be70*/  I2FP.F32.U32 R9, R15 ;  /* 0x0000000f00097245 */ /* 0x001fe20000201000 */
[----:B------:R-:W-:Y:S02]  /*be80*/  ULDC UR6, c[0x0][0x608] ;  /* 0x0001820000067ab9 */ /* 0x000fe40000000800 */
[----:B------:R-:W-:Y:S01]  /*be90*/  IMAD.X R4, RZ, RZ, ~R4, P1 ;  /* 0x000000ffff047224 */ /* 0x000fe200008e0e04 */
[----:B------:R-:W-:Y:S01]  /*bea0*/  ISETP.NE.U32.AND P1, PT, RZ, UR8, PT ;  /* 0x00000008ff007c0c */ /* 0x000fe2000bf25070 */
[----:B------:R-:W0:Y:S02]  /*beb0*/  LDC R21, c[0x0][0x148] ;  /* 0x00005200ff157b82 */ /* 0x000e240000000800 */
[----:B------:R-:W-:Y:S01]  /*bec0*/  IMAD R6, R4, UR4, RZ ;  /* 0x0000000404067c24 */ /* 0x000fe2000f8e02ff */
[----:B------:R-:W-:Y:S01]  /*bed0*/  ISETP.NE.AND.EX P1, PT, RZ, UR9, PT, P1 ;  /* 0x00000009ff007c0c */ /* 0x000fe2000bf25310 */
[----:B------:R-:W-:Y:S01]  /*bee0*/  IMAD.WIDE.U32 R4, R7, UR4, R16 ;  /* 0x0000000407047c25 */ /* 0x000fe2000f8e0010 */
[----:B------:R-:W-:-:S03]  /*bef0*/  ULDC UR4, c[0x0][0x150] ;  /* 0x0000540000047ab9 */ /* 0x000fc60000000800 */
[----:B------:R-:W-:Y:S02]  /*bf00*/  IMAD R7, R7, UR5, R6 ;  /* 0x0000000507077c24 */ /* 0x000fe4000f8e0206 */
[----:B------:R-:W-:Y:S01]  /*bf10*/  FMUL R6, R9, UR4 ;  /* 0x0000000409067c20 */ /* 0x000fe20008400000 */
[----:B------:R-:W-:Y:S01]  /*bf20*/  ULDC UR4, c[0x0][0x618] ;  /* 0x0001860000047ab9 */ /* 0x000fe20000000800 */
[----:B------:R-:W-:Y:S01]  /*bf30*/  ULDC UR5, c[0x0][0x154] ;  /* 0x0000550000057ab9 */ /* 0x000fe20000000800 */
[----:B------:R-:W-:-:S03]  /*bf40*/  IMAD.IADD R5, R5, 0x1, R7 ;  /* 0x0000000105057824 */ /* 0x000fc600078e0207 */
[----:B------:R-:W3:Y:S02]  /*bf50*/  F2I.U32.TRUNC.NTZ R6, R6 ;  /* 0x0000000600067305 */ /* 0x000ee4000020f000 */
[----:B------:R-:W-:Y:S02]  /*bf60*/  SHF.R.U64 R9, R4, UR4, R5 ;  /* 0x0000000404097c19 */ /* 0x000fe40008001205 */
[----:B-1----:R-:W-:-:S05]  /*bf70*/  I2FP.F32.U32 R4, R14 ;  /* 0x0000000e00047245 */ /* 0x002fca0000201000 */
[----:B------:R-:W-:Y:S01]  /*bf80*/  FMUL R22, R4, UR5 ;  /* 0x0000000504167c20 */ /* 0x000fe20008400000 */
[----:B------:R-:W-:Y:S01]  /*bf90*/  SHF.R.U32.HI R4, RZ, UR4, R5 ;  /* 0x00000004ff047c19 */ /* 0x000fe20008011605 */
[----:B------:R-:W-:-:S03]  /*bfa0*/  ULDC UR4, c[0x0][0x658] ;  /* 0x0001960000047ab9 */ /* 0x000fc60000000800 */
[--C-:B------:R-:W-:Y:S01]  /*bfb0*/  SHF.R.U64 R20, R9, UR6, R4.reuse ;  /* 0x0000000609147c19 */ /* 0x100fe20008001204 */
[----:B------:R-:W1:Y:S01]  /*bfc0*/  F2I.U32.TRUNC.NTZ R22, R22 ;  /* 0x0000001600167305 */ /* 0x000e62000020f000 */
[----:B------:R-:W-:Y:S01]  /*bfd0*/  SHF.R.U32.HI R5, RZ, UR6, R4 ;  /* 0x00000006ff057c19 */ /* 0x000fe20008011604 */
[----:B---3--:R-:W-:-:S03]  /*bfe0*/  IMAD.MOV R6, RZ, RZ, -R6 ;  /* 0x000000ffff067224 */ /* 0x008fc600078e0a06 */
[----:B------:R-:W-:Y:S01]  /*bff0*/  SHF.R.U64 R18, R20, UR4, R5 ;  /* 0x0000000414127c19 */ /* 0x000fe20008001205 */
[----:B--2---:R-:W-:Y:S01]  /*c000*/  IMAD R15, R24, R6, R15 ;  /* 0x00000006180f7224 */ /* 0x004fe200078e020f */
[----:B------:R-:W-:-:S03]  /*c010*/  SHF.R.U32.HI R23, RZ, UR4, R5 ;  /* 0x00000004ff177c19 */ /* 0x000fc60008011605 */
[----:B------:R-:W-:Y:S02]  /*c020*/  IMAD.MOV.U32 R4, RZ, RZ, R18 ;  /* 0x000000ffff047224 */ /* 0x000fe400078e0012 */
[----:B------:R-:W-:Y:S01]  /*c030*/  IMAD.MOV.U32 R5, RZ, RZ, R23 ;  /* 0x000000ffff057224 */ /* 0x000fe200078e0017 */
[----:B-1----:R-:W-:Y:S06]  /*c040*/  @!P1 BRA `(.L_x_166) ;  /* 0x0000000000289947 */ /* 0x002fec0003800000 */
[----:B------:R-:W-:Y:S02]  /*c050*/  ULDC UR4, c[0x0][0x64c] ;  /* 0x0001930000047ab9 */ /* 0x000fe40000000800 */
[----:B------:R-:W-:-:S05]  /*c060*/  IADD3 R5, P1, R18, UR4, RZ ;  /* 0x0000000412057c10 */ /* 0x000fca000ff3e0ff */
[----:B------:R-:W-:-:S04]  /*c070*/  IMAD.X R23, RZ, RZ, R23, P1 ;  /* 0x000000ffff177224 */ /* 0x000fc800008e0617 */
[----:B------:R-:W-:-:S04]  /*c080*/  IMAD.WIDE.U32 R6, R23, UR8, RZ ;  /* 0x0000000817067c25 */ /* 0x000fc8000f8e00ff */
[----:B------:R-:W-:-:S04]  /*c090*/  IMAD.WIDE.U32 R6, P1, R5, UR9, R6 ;  /* 0x0000000905067c25 */ /* 0x000fc8000f820006 */
[----:B------:R-:W-:-:S04]  /*c0a0*/  IMAD.WIDE.U32 R4, R5, UR8, RZ ;  /* 0x0000000805047c25 */ /* 0x000fc8000f8e00ff */
[----:B------:R-:W-:Y:S01]  /*c0b0*/  IMAD.MOV.U32 R4, RZ, RZ, R7 ;  /* 0x000000ffff047224 */ /* 0x000fe200078e0007 */
[----:B------:R-:W-:Y:S01]  /*c0c0*/  IADD3 RZ, P3, R5, R6, RZ ;  /* 0x0000000605ff7210 */ /* 0x000fe20007f7e0ff */
[----:B------:R-:W-:-:S04]  /*c0d0*/  IMAD.X R5, RZ, RZ, RZ, P1 ;  /* 0x000000ffff057224 */ /* 0x000fc800008e06ff */
[----:B------:R-:W-:-:S08]  /*c0e0*/  IMAD.WIDE.U32.X R4, R23, UR9, R4, P3 ;  /* 0x0000000917047c25 */ /* 0x000fd000098e0404 */
.L_x_166:
[----:B------:R-:W-:Y:S01]  /*c0f0*/  ISETP.NE.AND P1, PT, R2, 0x1, PT ;  /* 0x000000010200780c */ /* 0x000fe20003f25270 */
[----:B------:R-:W-:Y:S01]  /*c100*/  ULDC UR4, c[0x0][0x648] ;  /* 0x0001920000047ab9 */ /* 0x000fe20000000800 */
[----:B------:R-:W-:Y:S01]  /*c110*/  LOP3.LUT R20, R20, UR17, RZ, 0xc0, !PT ;  /* 0x0000001114147c12 */ /* 0x000fe2000f8ec0ff */
[----:B------:R-:W-:Y:S01]  /*c120*/  IMAD.MOV R22, RZ, RZ, -R22 ;  /* 0x000000ffff167224 */ /* 0x000fe200078e0a16 */
[----:B------:R-:W-:Y:S01]  /*c130*/  SHF.R.U64 R5, R4, UR4, R5 ;  /* 0x0000000404057c19 */ /* 0x000fe20008001205 */
[----:B------:R-:W-:Y:S01]  /*c140*/  ULDC UR4, c[0x0][0x638] ;  /* 0x00018e0000047ab9 */ /* 0x000fe20000000800 */
[----:B------:R-:W-:Y:S01]  /*c150*/  LOP3.LUT R9, R9, UR16, RZ, 0xc0, !PT ;  /* 0x0000001009097c12 */ /* 0x000fe2000f8ec0ff */
[----:B------:R-:W-:Y:S01]  /*c160*/  ULDC UR5, c[0x0][0x610] ;  /* 0x0001840000057ab9 */ /* 0x000fe20000000800 */
[----:B------:R-:W-:Y:S02]  /*c170*/  IMAD.MOV.U32 R4, RZ, RZ, 0x1 ;  /* 0x00000001ff047424 */ /* 0x000fe400078e00ff */
[----:B------:R-:W-:-:S02]  /*c180*/  IMAD.MOV R7, RZ, RZ, -R5 ;  /* 0x000000ffff077224 */ /* 0x000fc400078e0a05 */
[----:B------:R-:W-:Y:S02]  /*c190*/  IMAD R20, R5, UR18, R20 ;  /* 0x0000001205147c24 */ /* 0x000fe4000f8e0214 */
[----:B0-----:R-:W-:Y:S02]  /*c1a0*/  @P1 IMAD R15, R21, R22, R14 ;  /* 0x00000016150f1224 */ /* 0x001fe400078e020e */
[----:B------:R-:W-:Y:S01]  /*c1b0*/  IMAD R18, R7, UR4, R18 ;  /* 0x0000000407127c24 */ /* 0x000fe2000f8e0212 */
[----:B------:R-:W-:Y:S01]  /*c1c0*/  ULDC UR4, c[0x0][0x600] ;  /* 0x0001800000047ab9 */ /* 0x000fe20000000800 */
[----:B------:R-:W-:Y:S02]  /*c1d0*/  IMAD R15, R20, UR5, R15 ;  /* 0x00000005140f7c24 */ /* 0x000fe4000f8e020f */
[----:B------:R-:W-:-:S05]  /*c1e0*/  IMAD R18, R18, UR4, R9 ;  /* 0x0000000412127c24 */ /* 0x000fca000f8e0209 */
[----:B------:R-:W-:Y:S02]  /*c1f0*/  SEL R9, R18, R15, !P1 ;  /* 0x0000000f12097207 */ /* 0x000fe40004800000 */
[----:B------:R-:W-:-:S07]  /*c200*/  SEL R7, R15, R18, !P1 ;  /* 0x000000120f077207 */ /* 0x000fce0004800000 */
.L_x_164:
[----:B------:R-:W-:Y:S05]  /*c210*/  BSYNC B1 ;  /* 0x0000000000017941 */ /* 0x000fea0003800000 */
.L_x_163:
[----:B------:R-:W-:-:S13]  /*c220*/  LOP3.LUT P1, RZ, R4, 0xff, RZ, 0xc0, !PT ;  /* 0x000000ff04ff7812 */ /* 0x000fda000782c0ff */
[----:B------:R-:W-:Y:S05]  /*c230*/  @P1 BRA `(.L_x_167) ;  /* 0xfffffff4004c1947 */ /* 0x000fea000383ffff */
[----:B------:R-:W-:Y:S05]  /*c240*/  BSYNC B0 ;  /* 0x0000000000007941 */ /* 0x000fea0003800000 */
.L_x_155:
[----:B------:R-:W-:-:S03]  /*c250*/  UMOV UR4, 0xffffffff ;  /* 0xffffffff00047882 */ /* 0x000fc60000000000 */
[----:B------:R-:W-:Y:S05]  /*c260*/  BRA.DIV UR4, `(.L_x_168) ;  /* 0x0000000a04387947 */ /* 0x000fea000b800000 */
[----:B------:R-:W-:-:S13]  /*c270*/  ELECT P6, URZ, PT ;  /* 0x00000000003f782f */ /* 0x000fda00038c0000 */
.L_x_190:
[----:B------:R-:W-:Y:S04]  /*c280*/  BSSY B0, `(.L_x_169) ;  /* 0x0000073000007945 */ /* 0x000fe80003800000 */
[----:B------:R-:W-:Y:S05]  /*c290*/  @!P6 BRA `(.L_x_170) ;  /* 0x0000000400c4e947 */ /* 0x000fea0003800000 */
[----:B------:R-:W-:-:S04]  /*c2a0*/  LOP3.LUT R19, R19, 0x2, RZ, 0xfc, !PT ;  /* 0x0000000213137812 */ /* 0x000fc800078efcff */
[----:B------:R-:W-:-:S13]  /*c2b0*/  ISETP.NE.AND P0, PT, R19, 0x3, PT ;  /* 0x000000031300780c */ /* 0x000fda0003f05270 */
[----:B------:R-:W-:Y:S05]  /*c2c0*/  @!P0 BRA `(.L_x_171) ;  /* 0x0000000000048947 */ /* 0x000fea0003800000 */
[----:B------:R-:W-:Y:S01]  /*c2d0*/  BPT.TRAP 0x1 ;  /* 0x000000040000795c */ /* 0x000fe20000300000 */
.L_x_171:
[----:B------:R-:W0:Y:S01]  /*c2e0*/  S2R R3, SR_CgaCtaId ;  /* 0x0000000000037919 */ /* 0x000e220000008800 */
[----:B------:R-:W-:-:S04]  /*c2f0*/  MOV R2, 0x400 ;  /* 0x0000040000027802 */ /* 0x000fc80000000f00 */
[----:B0-----:R-:W-:Y:S02]  /*c300*/  LEA R3, R3, R2, 0x18 ;  /* 0x0000000203037211 */ /* 0x001fe400078ec0ff */
[----:B------:R-:W-:-:S03]  /*c310*/  SHF.L.U32 R2, R0, 0x1f, RZ ;  /* 0x0000001f00027819 */ /* 0x000fc600000006ff */
[----:B------:R-:W-:-:S04]  /*c320*/  VIADD R3, R3, 0x60 ;  /* 0x0000006003037836 */ /* 0x000fc80000000000 */
[C---:B------:R-:W-:Y:S02]  /*c330*/  IMAD R7, R12.reuse, 0x8, R3 ;  /* 0x000000080c077824 */ /* 0x040fe400078e0203 */
[----:B------:R-:W-:Y:S02]  /*c340*/  VIADD R12, R12, 0x1 ;  /* 0x000000010c0c7836 */ /* 0x000fe40000000000 */
[----:B------:R-:W0:Y:S03]  /*c350*/  SYNCS.PHASECHK.TRANS64.TRYWAIT P0, [R7+URZ], R2 ;  /* 0x00000002070075a7 */ /* 0x000e26000800017f */
[----:B------:R-:W-:-:S04]  /*c360*/  ISETP.NE.AND P1, PT, R12, 0xc, PT ;  /* 0x0000000c0c00780c */ /* 0x000fc80003f25270 */
[----:B------:R-:W-:Y:S02]  /*c370*/  SEL R5, RZ, 0x1, P1 ;  /* 0x00000001ff057807 */ /* 0x000fe40000800000 */
[----:B------:R-:W-:Y:S02]  /*c380*/  SEL R12, R12, RZ, P1 ;  /* 0x000000ff0c0c7207 */ /* 0x000fe40000800000 */
[----:B------:R-:W-:-:S03]  /*c390*/  LOP3.LUT R5, R0, R5, RZ, 0x3c, !PT ;  /* 0x0000000500057212 */ /* 0x000fc600078e3cff */
[----:B------:R-:W-:Y:S01]  /*c3a0*/  IMAD R9, R12, 0x8, R3 ;  /* 0x000000080c097824 */ /* 0x000fe200078e0203 */
[----:B------:R-:W-:Y:S01]  /*c3b0*/  SHF.L.U32 R4, R5, 0x1f, RZ ;  /* 0x0000001f05047819 */ /* 0x000fe200000006ff */
[----:B0-----:R-:W-:Y:S06]  /*c3c0*/  @!P0 BRA `(.L_x_172) ;  /* 0x0000000800008947 */ /* 0x001fec0003800000 */
.L_x_191:
[----:B------:R-:W1:Y:S01]  /*c3d0*/  SYNCS.PHASECHK.TRANS64.TRYWAIT P0, [R9+URZ], R4 ;  /* 0x00000004090075a7 */ /* 0x000e62000800017f */
[----:B------:R-:W-:-:S05]  /*c3e0*/  VIADD R0, R12, 0x1 ;  /* 0x000000010c007836 */ /* 0x000fca0000000000 */
[----:B------:R-:W-:-:S04]  /*c3f0*/  ISETP.NE.AND P1, PT, R0, 0xc, PT ;  /* 0x0000000c0000780c */ /* 0x000fc80003f25270 */
[----:B0-----:R-:W-:Y:S02]  /*c400*/  SEL R2, RZ, 0x1, P1 ;  /* 0x00000001ff027807 */ /* 0x001fe40000800000 */
[----:B------:R-:W-:Y:S02]  /*c410*/  SEL R0, R0, RZ, P1 ;  /* 0x000000ff00007207 */ /* 0x000fe40000800000 */
[----:B------:R-:W-:-:S03]  /*c420*/  LOP3.LUT R7, R5, R2, RZ, 0x3c, !PT ;  /* 0x0000000205077212 */ /* 0x000fc600078e3cff */
[----:B------:R-:W-:Y:S01]  /*c430*/  IMAD R6, R0, 0x8, R3 ;  /* 0x0000000800067824 */ /* 0x000fe200078e0203 */
[----:B------:R-:W-:Y:S01]  /*c440*/  SHF.L.U32 R5, R7, 0x1f, RZ ;  /* 0x0000001f07057819 */ /* 0x000fe200000006ff */
[----:B-1----:R-:W-:Y:S06]  /*c450*/  @!P0 BRA `(.L_x_173) ;  /* 0x0000000400f08947 */ /* 0x002fec0003800000 */
.L_x_192:
[----:B------:R-:W1:Y:S01]  /*c460*/  SYNCS.PHASECHK.TRANS64.TRYWAIT P0, [R6+URZ], R5 ;  /* 0x00000005060075a7 */ /* 0x000e62000800017f */
[----:B------:R-:W-:-:S05]  /*c470*/  VIADD R0, R0, 0x1 ;  /* 0x0000000100007836 */ /* 0x000fca0000000000 */
[----:B------:R-:W-:-:S04]  /*c480*/  ISETP.NE.AND P1, PT, R0, 0xc, PT ;  /* 0x0000000c0000780c */ /* 0x000fc80003f25270 */
[----:B------:R-:W-:Y:S02]  /*c490*/  SEL R2, RZ, 0x1, P1 ;  /* 0x00000001ff027807 */ /* 0x000fe40000800000 */
[----:B------:R-:W-:Y:S02]  /*c4a0*/  SEL R0, R0, RZ, P1 ;  /* 0x000000ff00007207 */ /* 0x000fe40000800000 */
[----:B------:R-:W-:-:S03]  /*c4b0*/  LOP3.LUT R7, R7, R2, RZ, 0x3c, !PT ;  /* 0x0000000207077212 */ /* 0x000fc600078e3cff */
[----:B0-----:R-:W-:Y:S01]  /*c4c0*/  IMAD R9, R0, 0x8, R3 ;  /* 0x0000000800097824 */ /* 0x001fe200078e0203 */
[----:B------:R-:W-:Y:S01]  /*c4d0*/  SHF.L.U32 R4, R7, 0x1f, RZ ;  /* 0x0000001f07047819 */ /* 0x000fe200000006ff */
[----:B-1----:R-:W-:Y:S06]  /*c4e0*/  @!P0 BRA `(.L_x_174) ;  /* 0x0000000400e08947 */ /* 0x002fec0003800000 */
.L_x_193:
        /* <DEDUP_REMOVED lines=9> */
.L_x_194:
        /* <DEDUP_REMOVED lines=9> */
.L_x_195:
        /* <DEDUP_REMOVED lines=9> */
.L_x_196:
        /* <DEDUP_REMOVED lines=9> */
.L_x_197:
        /* <DEDUP_REMOVED lines=9> */
.L_x_198:
        /* <DEDUP_REMOVED lines=9> */
.L_x_199:
        /* <DEDUP_REMOVED lines=9> */
.L_x_200:
[----:B------:R-:W1:Y:S01]  /*c8e0*/  SYNCS.PHASECHK.TRANS64.TRYWAIT P0, [R6+URZ], R5 ;  /* 0x00000005060075a7 */ /* 0x000e62000800017f */
[----:B------:R-:W-:-:S05]  /*c8f0*/  VIADD R0, R0, 0x1 ;  /* 0x0000000100007836 */ /* 0x000fca0000000000 */
[----:B------:R-:W-:-:S04]  /*c900*/  ISETP.NE.AND P1, PT, R0, 0xc, PT ;  /* 0x0000000c0000780c */ /* 0x000fc80003f25270 */
[----:B------:R-:W-:Y:S02]  /*c910*/  SEL R2, RZ, 0x1, P1 ;  /* 0x00000001ff027807 */ /* 0x000fe40000800000 */
[----:B------:R-:W-:Y:S02]  /*c920*/  SEL R0, R0, RZ, P1 ;  /* 0x000000ff00007207 */ /* 0x000fe40000800000 */
[----:B------:R-:W-:Y:S01]  /*c930*/  LOP3.LUT R2, R7, R2, RZ, 0x3c, !PT ;  /* 0x0000000207027212 */ /* 0x000fe200078e3cff */
[----:B-1----:R-:W-:Y:S06]  /*c940*/  @!P0 BRA `(.L_x_182) ;  /* 0x0000000400688947 */ /* 0x002fec0003800000 */
.L_x_201:
[----:B------:R-:W-:Y:S01]  /*c950*/  IMAD R3, R0, 0x8, R3 ;  /* 0x0000000800037824 */ /* 0x000fe200078e0203 */
[----:B------:R-:W-:-:S07]  /*c960*/  SHF.L.U32 R0, R2, 0x1f, RZ ;  /* 0x0000001f02007819 */ /* 0x000fce00000006ff */
.L_x_183:
[----:B--2---:R2:W3:Y:S02]  /*c970*/  SYNCS.PHASECHK.TRANS64.TRYWAIT P0, [R3+URZ], R0 ;  /* 0x00000000030075a7 */ /* 0x0044e4000800017f */
[----:B---3--:R-:W-:Y:S05]  /*c980*/  @!P0 NANOSLEEP.SYNCS 0x989680 ;  /* 0x009896800000895d */ /* 0x008fea0003900000 */
[----:B------:R-:W3:Y:S02]  /*c990*/  @!P0 SYNCS.PHASECHK.TRANS64 P0, [R3+URZ], R0 ;  /* 0x00000000030085a7 */ /* 0x000ee4000800007f */
[----:B---3--:R-:W-:Y:S05]  /*c9a0*/  @!P0 BRA `(.L_x_183) ;  /* 0xfffffffc00f08947 */ /* 0x008fea000383ffff */
.L_x_170:
[----:B------:R-:W-:Y:S05]  /*c9b0*/  BSYNC B0 ;  /* 0x0000000000007941 */ /* 0x000fea0003800000 */
.L_x_169:
[----:B------:R-:W-:Y:S05]  /*c9c0*/  EXIT ;  /* 0x000000000000794d */ /* 0x000fea0003800000 */
.L_x_18:
[----:B-1----:R1:W2:Y:S02]  /*c9d0*/  SYNCS.PHASECHK.TRANS64.TRYWAIT P1, [R3+URZ], R0 ;  /* 0x00000000030075a7 */ /* 0x0022a4000802017f */
[----:B--2---:R-:W-:Y:S05]  /*c9e0*/  @!P1 NANOSLEEP.SYNCS 0x989680 ;  /* 0x009896800000995d */ /* 0x004fea0003900000 */
[----:B------:R-:W2:Y:S02]  /*c9f0*/  @!P1 SYNCS.PHASECHK.TRANS64 P1, [R3+URZ], R0 ;  /* 0x00000000030095a7 */ /* 0x000ea4000802007f */
[----:B--2---:R-:W-:Y:S05]  /*ca00*/  @!P1 BRA `(.L_x_18) ;  /* 0xfffffffc00f09947 */ /* 0x004fea000383ffff */
[----:B------:R-:W-:Y:S05]  /*ca10*/  BRA `(.L_x_17) ;  /* 0xffffff4800687947 */ /* 0x000fea000383ffff */
.L_x_23:
[----:B-1----:R-:W-:-:S04]  /*ca20*/  IMAD.U32 R4, RZ, RZ, UR8 ;  /* 0x00000008ff047e24 */ /* 0x002fc8000f8e00ff */
[----:B------:R1:W2:Y:S03]  /*ca30*/  SYNCS.PHASECHK.TRANS64.TRYWAIT P1, [R4+URZ], R3 ;  /* 0x00000003040075a7 */ /* 0x0002a6000802017f */
[----:B--2---:R-:W-:Y:S05]  /*ca40*/  @!P1 NANOSLEEP.SYNCS 0x989680 ;  /* 0x009896800000995d */ /* 0x004fea0003900000 */
[----:B------:R-:W2:Y:S02]  /*ca50*/  @!P1 SYNCS.PHASECHK.TRANS64 P1, [R4+URZ], R3 ;  /* 0x00000003040095a7 */ /* 0x000ea4000802007f */
[----:B--2---:R-:W-:Y:S05]  /*ca60*/  @!P1 BRA `(.L_x_23) ;  /* 0xfffffffc00ec9947 */ /* 0x004fea000383ffff */
[----:B------:R-:W-:Y:S05]  /*ca70*/  BRA `(.L_x_22) ;  /* 0xffffff4c00347947 */ /* 0x000fea000383ffff */
.L_x_156:
[----:B------:R-:W-:Y:S01]  /*ca80*/  BSSY B1, `(.L_x_184) ;  /* 0x0000006000017945 */ /* 0x000fe20003800000 */
[----:B------:R-:W-:-:S07]  /*ca90*/  IMAD.MOV.U32 R15, RZ, RZ, -0x1 ;  /* 0xffffffffff0f7424 */ /* 0x000fce00078e00ff */
[----:B------:R-:W-:Y:S05]  /*caa0*/  WARPSYNC.COLLECTIVE R15, `(.L_x_185) ;  /* 0x000000000f0c7348 */ /* 0x000fea0003c00000 */
[----:B------:R-:W-:Y:S02]  /*cab0*/  ELECT P6, UR62, PT ;  /* 0x00000000003e782f */ /* 0x000fe400038c0000 */
[----:B------:R-:W-:Y:S01]  /*cac0*/  MOV R14, UR62 ;  /* 0x0000003e000e7c02 */ /* 0x000fe20008000f00 */
[----:B------:R-:W-:Y:S10]  /*cad0*/  ENDCOLLECTIVE ;  /* 0x000000000000791b */ /* 0x000ff40003800000 */
.L_x_185:
[----:B------:R-:W-:Y:S05]  /*cae0*/  BSYNC B1 ;  /* 0x0000000000017941 */ /* 0x000fea0003800000 */
.L_x_184:
[----:B------:R-:W-:Y:S05]  /*caf0*/  BRA `(.L_x_186) ;  /* 0xffffffec00287947 */ /* 0x000fea000383ffff */
.L_x_159:
[----:B0-----:R0:W1:Y:S02]  /*cb00*/  SYNCS.PHASECHK.TRANS64.TRYWAIT P1, [R14+URZ+0x60], R7 ;  /* 0x000060070e0075a7 */ /* 0x001064000802017f */
[----:B-1----:R-:W-:Y:S05]  /*cb10*/  @!P1 NANOSLEEP.SYNCS 0x989680 ;  /* 0x009896800000995d */ /* 0x002fea0003900000 */
[----:B------:R-:W1:Y:S02]  /*cb20*/  @!P1 SYNCS.PHASECHK.TRANS64 P1, [R14+URZ+0x60], R7 ;  /* 0x000060070e0095a7 */ /* 0x000e64000802007f */
[----:B-1----:R-:W-:Y:S05]  /*cb30*/  @!P1 BRA `(.L_x_159) ;  /* 0xfffffffc00f09947 */ /* 0x002fea000383ffff */
[----:B------:R-:W-:Y:S05]  /*cb40*/  BRA `(.L_x_187) ;  /* 0xffffffec005c7947 */ /* 0x000fea000383ffff */
.L_x_168:
[----:B------:R-:W-:Y:S01]  /*cb50*/  BSSY B0, `(.L_x_188) ;  /* 0x0000006000007945 */ /* 0x000fe20003800000 */
[----:B------:R-:W-:-:S07]  /*cb60*/  IMAD.MOV.U32 R15, RZ, RZ, -0x1 ;  /* 0xffffffffff0f7424 */ /* 0x000fce00078e00ff */
[----:B------:R-:W-:Y:S05]  /*cb70*/  WARPSYNC.COLLECTIVE R15, `(.L_x_189) ;  /* 0x000000000f0c7348 */ /* 0x000fea0003c00000 */
[----:B------:R-:W-:Y:S02]  /*cb80*/  ELECT P6, UR62, PT ;  /* 0x00000000003e782f */ /* 0x000fe400038c0000 */
[----:B------:R-:W-:Y:S01]  /*cb90*/  MOV R14, UR62 ;  /* 0x0000003e000e7c02 */ /* 0x000fe20008000f00 */
[----:B------:R-:W-:Y:S10]  /*cba0*/  ENDCOLLECTIVE ;  /* 0x000000000000791b */ /* 0x000ff40003800000 */
.L_x_189:
[----:B------:R-:W-:Y:S05]  /*cbb0*/  BSYNC B0 ;  /* 0x0000000000007941 */ /* 0x000fea0003800000 */
.L_x_188:
[----:B------:R-:W-:Y:S05]  /*cbc0*/  BRA `(.L_x_190) ;  /* 0xfffffff400ac7947 */ /* 0x000fea000383ffff */
.L_x_172:
[----:B0-----:R0:W1:Y:S02]  /*cbd0*/  SYNCS.PHASECHK.TRANS64.TRYWAIT P0, [R7+URZ], R2 ;  /* 0x00000002070075a7 */ /* 0x001064000800017f */
[----:B-1----:R-:W-:Y:S05]  /*cbe0*/  @!P0 NANOSLEEP.SYNCS 0x989680 ;  /* 0x009896800000895d */ /* 0x002fea0003900000 */
[----:B------:R-:W1:Y:S02]  /*cbf0*/  @!P0 SYNCS.PHASECHK.TRANS64 P0, [R7+URZ], R2 ;  /* 0x00000002070085a7 */ /* 0x000e64000800007f */
[----:B-1----:R-:W-:Y:S05]  /*cc00*/  @!P0 BRA `(.L_x_172) ;  /* 0xfffffffc00f08947 */ /* 0x002fea000383ffff */
[----:B------:R-:W-:Y:S05]  /*cc10*/  BRA `(.L_x_191) ;  /* 0xfffffff400ec7947 */ /* 0x000fea000383ffff */
.L_x_173:
[----:B0-----:R0:W1:Y:S02]  /*cc20*/  SYNCS.PHASECHK.TRANS64.TRYWAIT P0, [R9+URZ], R4 ;  /* 0x00000004090075a7 */ /* 0x001064000800017f */
[----:B-1----:R-:W-:Y:S05]  /*cc30*/  @!P0 NANOSLEEP.SYNCS 0x989680 ;  /* 0x009896800000895d */ /* 0x002fea0003900000 */
[----:B------:R-:W1:Y:S02]  /*cc40*/  @!P0 SYNCS.PHASECHK.TRANS64 P0, [R9+URZ], R4 ;  /* 0x00000004090085a7 */ /* 0x000e64000800007f */
[----:B-1----:R-:W-:Y:S05]  /*cc50*/  @!P0 BRA `(.L_x_173) ;  /* 0xfffffffc00f08947 */ /* 0x002fea000383ffff */
[----:B------:R-:W-:Y:S05]  /*cc60*/  BRA `(.L_x_192) ;  /* 0xfffffff400fc7947 */ /* 0x000fea000383ffff */
.L_x_174:
[----:B0-----:R0:W1:Y:S02]  /*cc70*/  SYNCS.PHASECHK.TRANS64.TRYWAIT P0, [R6+URZ], R5 ;  /* 0x00000005060075a7 */ /* 0x001064000800017f */
[----:B-1----:R-:W-:Y:S05]  /*cc80*/  @!P0 NANOSLEEP.SYNCS 0x989680 ;  /* 0x009896800000895d */ /* 0x002fea0003900000 */
[----:B------:R-:W1:Y:S02]  /*cc90*/  @!P0 SYNCS.PHASECHK.TRANS64 P0, [R6+URZ], R5 ;  /* 0x00000005060085a7 */ /* 0x000e64000800007f */
[----:B-1----:R-:W-:Y:S05]  /*cca0*/  @!P0 BRA `(.L_x_174) ;  /* 0xfffffffc00f08947 */ /* 0x002fea000383ffff */
[----:B------:R-:W-:Y:S05]  /*ccb0*/  BRA `(.L_x_193) ;  /* 0xfffffff8000c7947 */ /* 0x000fea000383ffff */
.L_x_175:
[----:B0-----:R0:W1:Y:S02]  /*ccc0*/  SYNCS.PHASECHK.TRANS64.TRYWAIT P0, [R9+URZ], R4 ;  /* 0x00000004090075a7 */ /* 0x001064000800017f */
[----:B-1----:R-:W-:Y:S05]  /*ccd0*/  @!P0 NANOSLEEP.SYNCS 0x989680 ;  /* 0x009896800000895d */ /* 0x002fea0003900000 */
[----:B------:R-:W1:Y:S02]  /*cce0*/  @!P0 SYNCS.PHASECHK.TRANS64 P0, [R9+URZ], R4 ;  /* 0x00000004090085a7 */ /* 0x000e64000800007f */
[----:B-1----:R-:W-:Y:S05]  /*ccf0*/  @!P0 BRA `(.L_x_175) ;  /* 0xfffffffc00f08947 */ /* 0x002fea000383ffff */
[----:B------:R-:W-:Y:S05]  /*cd00*/  BRA `(.L_x_194) ;  /* 0xfffffff8001c7947 */ /* 0x000fea000383ffff */
.L_x_176:
[----:B0-----:R0:W1:Y:S02]  /*cd10*/  SYNCS.PHASECHK.TRANS64.TRYWAIT P0, [R6+URZ], R5 ;  /* 0x00000005060075a7 */ /* 0x001064000800017f */
[----:B-1----:R-:W-:Y:S05]  /*cd20*/  @!P0 NANOSLEEP.SYNCS 0x989680 ;  /* 0x009896800000895d */ /* 0x002fea0003900000 */
[----:B------:R-:W1:Y:S02]  /*cd30*/  @!P0 SYNCS.PHASECHK.TRANS64 P0, [R6+URZ], R5 ;  /* 0x00000005060085a7 */ /* 0x000e64000800007f */
[----:B-1----:R-:W-:Y:S05]  /*cd40*/  @!P0 BRA `(.L_x_176) ;  /* 0xfffffffc00f08947 */ /* 0x002fea000383ffff */
[----:B------:R-:W-:Y:S05]  /*cd50*/  BRA `(.L_x_195) ;  /* 0xfffffff8002c7947 */ /* 0x000fea000383ffff */
.L_x_177:
[----:B0-----:R0:W1:Y:S02]  /*cd60*/  SYNCS.PHASECHK.TRANS64.TRYWAIT P0, [R9+URZ], R4 ;  /* 0x00000004090075a7 */ /* 0x001064000800017f */
[----:B-1----:R-:W-:Y:S05]  /*cd70*/  @!P0 NANOSLEEP.SYNCS 0x989680 ;  /* 0x009896800000895d */ /* 0x002fea0003900000 */
[----:B------:R-:W1:Y:S02]  /*cd80*/  @!P0 SYNCS.PHASECHK.TRANS64 P0, [R9+URZ], R4 ;  /* 0x00000004090085a7 */ /* 0x000e64000800007f */
[----:B-1----:R-:W-:Y:S05]  /*cd90*/  @!P0 BRA `(.L_x_177) ;  /* 0xfffffffc00f08947 */ /* 0x002fea000383ffff */
[----:B------:R-:W-:Y:S05]  /*cda0*/  BRA `(.L_x_196) ;  /* 0xfffffff8003c7947 */ /* 0x000fea000383ffff */
.L_x_178:
[----:B0-----:R0:W1:Y:S02]  /*cdb0*/  SYNCS.PHASECHK.TRANS64.TRYWAIT P0, [R6+URZ], R5 ;  /* 0x00000005060075a7 */ /* 0x001064000800017f */
[----:B-1----:R-:W-:Y:S05]  /*cdc0*/  @!P0 NANOSLEEP.SYNCS 0x989680 ;  /* 0x009896800000895d */ /* 0x002fea0003900000 */
[----:B------:R-:W1:Y:S02]  /*cdd0*/  @!P0 SYNCS.PHASECHK.TRANS64 P0, [R6+URZ], R5 ;  /* 0x00000005060085a7 */ /* 0x000e64000800007f */
[----:B-1----:R-:W-:Y:S05]  /*cde0*/  @!P0 BRA `(.L_x_178) ;  /* 0xfffffffc00f08947 */ /* 0x002fea000383ffff */
[----:B------:R-:W-:Y:S05]  /*cdf0*/  BRA `(.L_x_197) ;  /* 0xfffffff8004c7947 */ /* 0x000fea000383ffff */
.L_x_179:
[----:B0-----:R0:W1:Y:S02]  /*ce00*/  SYNCS.PHASECHK.TRANS64.TRYWAIT P0, [R9+URZ], R4 ;  /* 0x00000004090075a7 */ /* 0x001064000800017f */
[----:B-1----:R-:W-:Y:S05]  /*ce10*/  @!P0 NANOSLEEP.SYNCS 0x989680 ;  /* 0x009896800000895d */ /* 0x002fea0003900000 */
[----:B------:R-:W1:Y:S02]  /*ce20*/  @!P0 SYNCS.PHASECHK.TRANS64 P0, [R9+URZ], R4 ;  /* 0x00000004090085a7 */ /* 0x000e64000800007f */
[----:B-1----:R-:W-:Y:S05]  /*ce30*/  @!P0 BRA `(.L_x_179) ;  /* 0xfffffffc00f08947 */ /* 0x002fea000383ffff */
[----:B------:R-:W-:Y:S05]  /*ce40*/  BRA `(.L_x_198) ;  /* 0xfffffff8005c7947 */ /* 0x000fea000383ffff */
.L_x_180:
[----:B0-----:R0:W1:Y:S02]  /*ce50*/  SYNCS.PHASECHK.TRANS64.TRYWAIT P0, [R6+URZ], R5 ;  /* 0x00000005060075a7 */ /* 0x001064000800017f */
[----:B-1----:R-:W-:Y:S05]  /*ce60*/  @!P0 NANOSLEEP.SYNCS 0x989680 ;  /* 0x009896800000895d */ /* 0x002fea0003900000 */
[----:B------:R-:W1:Y:S02]  /*ce70*/  @!P0 SYNCS.PHASECHK.TRANS64 P0, [R6+URZ], R5 ;  /* 0x00000005060085a7 */ /* 0x000e64000800007f */
[----:B-1----:R-:W-:Y:S05]  /*ce80*/  @!P0 BRA `(.L_x_180) ;  /* 0xfffffffc00f08947 */ /* 0x002fea000383ffff */
[----:B------:R-:W-:Y:S05]  /*ce90*/  BRA `(.L_x_199) ;  /* 0xfffffff8006c7947 */ /* 0x000fea000383ffff */
.L_x_181:
[----:B0-----:R0:W1:Y:S02]  /*cea0*/  SYNCS.PHASECHK.TRANS64.TRYWAIT P0, [R9+URZ], R4 ;  /* 0x00000004090075a7 */ /* 0x001064000800017f */
[----:B-1----:R-:W-:Y:S05]  /*ceb0*/  @!P0 NANOSLEEP.SYNCS 0x989680 ;  /* 0x009896800000895d */ /* 0x002fea0003900000 */
[----:B------:R-:W1:Y:S02]  /*cec0*/  @!P0 SYNCS.PHASECHK.TRANS64 P0, [R9+URZ], R4 ;  /* 0x00000004090085a7 */ /* 0x000e64000800007f */
[----:B-1----:R-:W-:Y:S05]  /*ced0*/  @!P0 BRA `(.L_x_181) ;  /* 0xfffffffc00f08947 */ /* 0x002fea000383ffff */
[----:B------:R-:W-:Y:S05]  /*cee0*/  BRA `(.L_x_200) ;  /* 0xfffffff8007c7947 */ /* 0x000fea000383ffff */
.L_x_182:
[----:B-1----:R1:W2:Y:S02]  /*cef0*/  SYNCS.PHASECHK.TRANS64.TRYWAIT P0, [R6+URZ], R5 ;  /* 0x00000005060075a7 */ /* 0x0022a4000800017f */
[----:B--2---:R-:W-:Y:S05]  /*cf00*/  @!P0 NANOSLEEP.SYNCS 0x989680 ;  /* 0x009896800000895d */ /* 0x004fea0003900000 */
[----:B------:R-:W2:Y:S02]  /*cf10*/  @!P0 SYNCS.PHASECHK.TRANS64 P0, [R6+URZ], R5 ;  /* 0x00000005060085a7 */ /* 0x000ea4000800007f */
[----:B--2---:R-:W-:Y:S05]  /*cf20*/  @!P0 BRA `(.L_x_182) ;  /* 0xfffffffc00f08947 */ /* 0x004fea000383ffff */
[----:B------:R-:W-:Y:S05]  /*cf30*/  BRA `(.L_x_201) ;  /* 0xfffffff800847947 */ /* 0x000fea000383ffff */
.L_x_202:
[----:B------:R-:W-:-:S00]  /*cf40*/  BRA `(.L_x_202) ;  /* 0xfffffffc00fc7947 */ /* 0x000fc0000383ffff */
[----:B------:R-:W-:-:S00]  /*cf50*/  NOP ;  /* 0x0000000000007918 */ /* 0x000fc00000000000 */
        /* <DEDUP_REMOVED lines=10> */
.L_x_203:


//--------------------- .nv.global.init           --------------------------
	.section	.nv.global.init,"aw",@progbits
.nv.global.init:
	.type		$str$22,@object
	.size		$str$22,($str$23 - $str$22)
$str$22:
        /*0000*/ 	.byte	0x6b, 0x5f, 0x74, 0x69, 0x6c, 0x65, 0x5f, 0x63, 0x6f, 0x75, 0x6e, 0x74, 0x20, 0x3e, 0x3d, 0x20
        /*0010*/ 	.byte	0x31, 0x00
	.type		$str$23,@object
	.size		$str$23,(__unnamed_1 - $str$23)
$str$23:
        /*0012*/ 	.byte	0x2f, 0x74, 0x6d, 0x70, 0x2f, 0x63, 0x75, 0x74, 0x6c, 0x61, 0x73, 0x73, 0x5f, 0x73, 0x77, 0x65
        /*0022*/ 	.byte	0x65, 0x70, 0x5f, 0x73, 0x72, 0x63, 0x2f, 0x69, 0x6e, 0x63, 0x6c, 0x75, 0x64, 0x65, 0x2f, 0x63
        /*0032*/ 	.byte	0x75, 0x74, 0x6c, 0x61, 0x73, 0x73, 0x2f, 0x67, 0x65, 0x6d, 0x6d, 0x2f, 0x63, 0x6f, 0x6c, 0x6c
        /*0042*/ 	.byte	0x65, 0x63, 0x74, 0x69, 0x76, 0x65, 0x2f, 0x73, 0x6d, 0x39, 0x30, 0x5f, 0x6d, 0x6d, 0x61, 0x5f
        /*0052*/ 	.byte	0x74, 0x6d, 0x61, 0x5f, 0x67, 0x6d, 0x6d, 0x61, 0x5f, 0x73, 0x73, 0x5f, 0x77, 0x61, 0x72, 0x70
        /*0062*/ 	.byte	0x73, 0x70, 0x65, 0x63, 0x69, 0x61, 0x6c, 0x69, 0x7a, 0x65, 0x64, 0x2e, 0x68, 0x70, 0x70, 0x00
	.type		__unnamed_1,@object
	.size		__unnamed_1,(.L_0 - __unnamed_1)
__unnamed_1:
        /*0072*/ 	.byte	0x76, 0x6f, 0x69, 0x64, 0x20, 0x63, 0x75, 0x74, 0x6c, 0x61, 0x73, 0x73, 0x3a, 0x3a, 0x67, 0x65
        /* <DEDUP_REMOVED lines=171> */
        /*0b32*/ 	.byte	0x75, 0x74, 0x65, 0x3a, 0x3a, 0x69, 0x64, 0x65, 0x6e, 0x74, 0x69, 0x74, 0x79, 0x5d, 0x00
.L_0:


//--------------------- .nv.shared._ZN7cutlass13device_kernelINS_4gemm6kernel13GemmUniversalIN4cute5tupleIJiiiiEEENS1_10collective13CollectiveMmaINS1_34MainloopSm90TmaGmmaWarpSpecializedILi12ENS5_IJNS4_1CILi1EEESB_SB_EEENS1_35KernelTmaWarpSpecializedCooperativeEEENS5_IJNSA_ILi512EEENSA_ILi64EEENSA_ILi32EEEEEEaNS5_IJlSB_lEEEaSJ_NS4_8TiledMMAINS4_8MMA_AtomIJNS4_4SM904GMMA26MMA_64x64x32_S32S8S8_SS_TNEEEENS4_6LayoutINS5_IJNSA_ILi2EEESB_SB_EEENS5_IJSB_NSA_ILi0EEEST_EEEEENS5_IJNS4_10UnderscoreESW_SW_EEEEENS4_13SM90_TMA_LOADENS4_14ComposedLayoutINS4_7SwizzleILi1ELi4ELi3EEENS4_18smem_ptr_flag_bitsILi8EEENSQ_INS5_IJNSA_ILi8EEESH_EEENS5_IJSH_SB_EEEEEEEvNS4_8identityESZ_S19_vS1A_EENS_8epilogue10collective6detail29Sm90TmaWarpSpecializedAdapterINS1D_15DefaultEpilogueIaSJ_SJ_NS1C_6thread17LinearCombinationIaLi1EiiLNS1H_9ScaleType4KindE0ELNS_15FloatRoundStyleE2EaEENS1_15EpilogueDefaultEEEEEvvEEEEvNT_6ParamsE --------------------------
	.section	.nv.shared._ZN7cutlass13device_kernelINS_4gemm6kernel13GemmUniversalIN4cute5tupleIJiiiiEEENS1_10collective13CollectiveMmaINS1_34MainloopSm90TmaGmmaWarpSpecializedILi12ENS5_IJNS4_1CILi1EEESB_SB_EEENS1_35KernelTmaWarpSpecializedCooperativeEEENS5_IJNSA_ILi512EEENSA_ILi64EEENSA_ILi32EEEEEEaNS5_IJlSB_lEEEaSJ_NS4_8TiledMMAINS4_8MMA_AtomIJNS4_4SM904GMMA26MMA_64x64x32_S32S8S8_SS_TNEEEENS4_6LayoutINS5_IJNSA_ILi2EEESB_SB_EEENS5_IJSB_NSA_ILi0EEEST_EEEEENS5_IJNS4_10UnderscoreESW_SW_EEEEENS4_13SM90_TMA_LOADENS4_14ComposedLayoutINS4_7SwizzleILi1ELi4ELi3EEENS4_18smem_ptr_flag_bitsILi8EEENSQ_INS5_IJNSA_ILi8EEESH_EEENS5_IJSH_SB_EEEEEEEvNS4_8identityESZ_S19_vS1A_EENS_8epilogue10collective6detail29Sm90TmaWarpSpecializedAdapterINS1D_15DefaultEpilogueIaSJ_SJ_NS1C_6thread17LinearCombinationIaLi1EiiLNS1H_9ScaleType4KindE0ELNS_15FloatRoundStyleE2EaEENS1_15EpilogueDefaultEEEEEvvEEEEvNT_6ParamsE,"aw",@nobits
	.sectionflags	@""
	.align	16
	.zero		1024


//--------------------- .nv.shared.reserved.0     --------------------------
	.section	.nv.shared.reserved.0,"aw",@nobits
	.weak		__nv_reservedSMEM_offset_0_alias
	.size		__nv_reservedSMEM_offset_0_alias, 0, 0
	.other		__nv_reservedSMEM_offset_0_alias,@"STO_CUDA_RESERVED_SHARED STV_DEFAULT"
__nv_reservedSMEM_offset_0_alias:
	.zero		0


//--------------------- .nv.global                --------------------------
	.section	.nv.global,"aw",@nobits
.nv.global:
	.type		_ZN40_INTERNAL_fb4dff43_4_k_cu_20b18257_169374cute1_E,@object
	.size		_ZN40_INTERNAL_fb4dff43_4_k_cu_20b18257_169374cute1_E,(_ZN40_INTERNAL_fb4dff43_4_k_cu_20b18257_169374cuda3std3__45__cpo6cbeginE - _ZN40_INTERNAL_fb4dff43_4_k_cu_20b18257_169374cute1_E)
_ZN40_INTERNAL_fb4dff43_4_k_cu_20b18257_169374cute1_E:
	.zero		1
	.type		_ZN40_INTERNAL_fb4dff43_4_k_cu_20b18257_169374cuda3std3__45__cpo6cbeginE,@object
	.size		_ZN40_INTERNAL_fb4dff43_4_k_cu_20b18257_169374cuda3std3__45__cpo6cbeginE,(_ZN40_INTERNAL_fb4dff43_4_k_cu_20b18257_169374cuda3std3__48in_placeE - _ZN40_INTERNAL_fb4dff43_4_k_cu_20b18257_169374cuda3std3__45__cpo6cbeginE)
_ZN40_INTERNAL_fb4dff43_4_k_cu_20b18257_169374cuda3std3__45__cpo6cbeginE:
	.zero		1
	.type		_ZN40_INTERNAL_fb4dff43_4_k_cu_20b18257_169374cuda3std3__48in_placeE,@object
	.size		_ZN40_INTERNAL_fb4dff43_4_k_cu_20b18257_169374cuda3std3__48in_placeE,(_ZN40_INTERNAL_fb4dff43_4_k_cu_20b18257_169374cuda3std6ranges3__45__cpo9iter_moveE - _ZN40_INTERNAL_fb4dff43_4_k_cu_20b18257_169374cuda3std3__48in_placeE)
_ZN40_INTERNAL_fb4dff43_4_k_cu_20b18257_169374cuda3std3__48in_placeE:
	.zero		1
	.type		_ZN40_INTERNAL_fb4dff43_4_k_cu_20b18257_169374cuda3std6ranges3__45__cpo9iter_moveE,@object
	.size		_ZN40_INTERNAL_fb4dff43_4_k_cu_20b18257_169374cuda3std6ranges3__45__cpo9iter_moveE,(_ZN40_INTERNAL_fb4dff43_4_k_cu_20b18257_169374cuda3std3__45__cpo5beginE - _ZN40_INTERNAL_fb4dff43_4_k_cu_20b18257_169374cuda3std6ranges3__45__cpo9iter_moveE)
_ZN40_INTERNAL_fb4dff43_4_k_cu_20b18257_169374cuda3std6ranges3__45__cpo9iter_moveE:
	.zero		1
	.type		_ZN40_INTERNAL_fb4dff43_4_k_cu_20b18257_169374cuda3std3__45__cpo5beginE,@object
	.size		_ZN40_INTERNAL_fb4dff43_4_k_cu_20b18257_169374cuda3std3__45__cpo5beginE,(_ZN40_INTERNAL_fb4dff43_4_k_cu_20b18257_169374cuda3std3__442_GLOBAL__N__fb4dff43_4_k_cu_20b18257_169376ignoreE - _ZN40_INTERNAL_fb4dff43_4_k_cu_20b18257_169374cuda3std3__45__cpo5beginE)
_ZN40_INTERNAL_fb4dff43_4_k_cu_20b18257_169374cuda3std3__45__cpo5beginE:
	.zero		1
	.type		_ZN40_INTERNAL_fb4dff43_4_k_cu_20b18257_169374cuda3std3__442_GLOBAL__N__fb4dff43_4_k_cu_20b18257_169376ignoreE,@object
	.size		_ZN40_INTERNAL_fb4dff43_4_k_cu_20b18257_169374cuda3std3__442_GLOBAL__N__fb4dff43_4_k_cu_20b18257_169376ignoreE,(_ZN40_INTERNAL_fb4dff43_4_k_cu_20b18257_169374cute7productE - _ZN40_INTERNAL_fb4dff43_4_k_cu_20b18257_169374cuda3std3__442_GLOBAL__N__fb4dff43_4_k_cu_20b18257_169376ignoreE)
_ZN40_INTERNAL_fb4dff43_4_k_cu_20b18257_169374cuda3std3__442_GLOBAL__N__fb4dff43_4_k_cu_20b18257_169376ignoreE:
	.zero		1
	.type		_ZN40_INTERNAL_fb4dff43_4_k_cu_20b18257_169374cute7productE,@object
	.size		_ZN40_INTERNAL_fb4dff43_4_k_cu_20b18257_169374cute7productE,(_ZN40_INTERNAL_fb4dff43_4_k_cu_20b18257_169374cuda3std3__45__cpo3endE - _ZN40_INTERNAL_fb4dff43_4_k_cu_20b18257_169374cute7productE)
_ZN40_INTERNAL_fb4dff43_4_k_cu_20b18257_169374cute7productE:
	.zero		1
	.type		_ZN40_INTERNAL_fb4dff43_4_k_cu_20b18257_169374cuda3std3__45__cpo3endE,@object
	.size		_ZN40_INTERNAL_fb4dff43_4_k_cu_20b18257_169374cuda3std3__45__cpo3endE,(_ZN40_INTERNAL_fb4dff43_4_k_cu_20b18257_169374cuda3std3__419piecewise_constructE - _ZN40_INTERNAL_fb4dff43_4_k_cu_20b18257_169374cuda3std3__45__cpo3endE)
_ZN40_INTERNAL_fb4dff43_4_k_cu_20b18257_169374cuda3std3__45__cpo3endE:
	.zero		1
	.type		_ZN40_INTERNAL_fb4dff43_4_k_cu_20b18257_169374cuda3std3__419piecewise_constructE,@object
	.size		_ZN40_INTERNAL_fb4dff43_4_k_cu_20b18257_169374cuda3std3__419piecewise_constructE,(_ZN40_INTERNAL_fb4dff43_4_k_cu_20b18257_169374cuda3std3__45__cpo4cendE - _ZN40_INTERNAL_fb4dff43_4_k_cu_20b18257_169374cuda3std3__419piecewise_constructE)
_ZN40_INTERNAL_fb4dff43_4_k_cu_20b18257_169374cuda3std3__419piecewise_constructE:
	.zero		1
	.type		_ZN40_INTERNAL_fb4dff43_4_k_cu_20b18257_169374cuda3std3__45__cpo4cendE,@object
	.size		_ZN40_INTERNAL_fb4dff43_4_k_cu_20b18257_169374cuda3std3__45__cpo4cendE,(_ZN40_INTERNAL_fb4dff43_4_k_cu_20b18257_169374cuda3std6ranges3__45__cpo4swapE - _ZN40_INTERNAL_fb4dff43_4_k_cu_20b18257_169374cuda3std3__45__cpo4cendE)
_ZN40_INTERNAL_fb4dff43_4_k_cu_20b18257_169374cuda3std3__45__cpo4cendE:
	.zero		1
	.type		_ZN40_INTERNAL_fb4dff43_4_k_cu_20b18257_169374cuda3std6ranges3__45__cpo4swapE,@object
	.size		_ZN40_INTERNAL_fb4dff43_4_k_cu_20b18257_169374cuda3std6ranges3__45__cpo4swapE,(.L_8 - _ZN40_INTERNAL_fb4dff43_4_k_cu_20b18257_169374cuda3std6ranges3__45__cpo4swapE)
_ZN40_INTERNAL_fb4dff43_4_k_cu_20b18257_169374cuda3std6ranges3__45__cpo4swapE:
	.zero		1
.L_8:


//--------------------- .nv.constant0._ZN7cutlass13device_kernelINS_4gemm6kernel13GemmUniversalIN4cute5tupleIJiiiiEEENS1_10collective13CollectiveMmaINS1_34MainloopSm90TmaGmmaWarpSpecializedILi12ENS5_IJNS4_1CILi1EEESB_SB_EEENS1_35KernelTmaWarpSpecializedCooperativeEEENS5_IJNSA_ILi512EEENSA_ILi64EEENSA_ILi32EEEEEEaNS5_IJlSB_lEEEaSJ_NS4_8TiledMMAINS4_8MMA_AtomIJNS4_4SM904GMMA26MMA_64x64x32_S32S8S8_SS_TNEEEENS4_6LayoutINS5_IJNSA_ILi2EEESB_SB_EEENS5_IJSB_NSA_ILi0EEEST_EEEEENS5_IJNS4_10UnderscoreESW_SW_EEEEENS4_13SM90_TMA_LOADENS4_14ComposedLayoutINS4_7SwizzleILi1ELi4ELi3EEENS4_18smem_ptr_flag_bitsILi8EEENSQ_INS5_IJNSA_ILi8EEESH_EEENS5_IJSH_SB_EEEEEEEvNS4_8identityESZ_S19_vS1A_EENS_8epilogue10collective6detail29Sm90TmaWarpSpecializedAdapterINS1D_15DefaultEpilogueIaSJ_SJ_NS1C_6thread17LinearCombinationIaLi1EiiLNS1H_9ScaleType4KindE0ELNS_15FloatRoundStyleE2EaEENS1_15EpilogueDefaultEEEEEvvEEEEvNT_6ParamsE --------------------------
	.section	.nv.constant0._ZN7cutlass13device_kernelINS_4gemm6kernel13GemmUniversalIN4cute5tupleIJiiiiEEENS1_10collective13CollectiveMmaINS1_34MainloopSm90TmaGmmaWarpSpecializedILi12ENS5_IJNS4_1CILi1EEESB_SB_EEENS1_35KernelTmaWarpSpecializedCooperativeEEENS5_IJNSA_ILi512EEENSA_ILi64EEENSA_ILi32EEEEEEaNS5_IJlSB_lEEEaSJ_NS4_8TiledMMAINS4_8MMA_AtomIJNS4_4SM904GMMA26MMA_64x64x32_S32S8S8_SS_TNEEEENS4_6LayoutINS5_IJNSA_ILi2EEESB_SB_EEENS5_IJSB_NSA_ILi0EEEST_EEEEENS5_IJNS4_10UnderscoreESW_SW_EEEEENS4_13SM90_TMA_LOADENS4_14ComposedLayoutINS4_7SwizzleILi1ELi4ELi3EEENS4_18smem_ptr_flag_bitsILi8EEENSQ_INS5_IJNSA_ILi8EEESH_EEENS5_IJSH_SB_EEEEEEEvNS4_8identityESZ_S19_vS1A_EENS_8epilogue10collective6detail29Sm90TmaWarpSpecializedAdapterINS1D_15DefaultEpilogueIaSJ_SJ_NS1C_6thread17LinearCombinationIaLi1EiiLNS1H_9ScaleType4KindE0ELNS_15FloatRoundStyleE2EaEENS1_15EpilogueDefaultEEEEEvvEEEEvNT_6ParamsE,"a",@progbits
	.sectionflags	@""
	.align	4
.nv.constant0._ZN7cutlass13device_kernelINS_4gemm6kernel13GemmUniversalIN4cute5tupleIJiiiiEEENS1_10collective13CollectiveMmaINS1_34MainloopSm90TmaGmmaWarpSpecializedILi12ENS5_IJNS4_1CILi1EEESB_SB_EEENS1_35KernelTmaWarpSpecializedCooperativeEEENS5_IJNSA_ILi512EEENSA_ILi64EEENSA_ILi32EEEEEEaNS5_IJlSB_lEEEaSJ_NS4_8TiledMMAINS4_8MMA_AtomIJNS4_4SM904GMMA26MMA_64x64x32_S32S8S8_SS_TNEEEENS4_6LayoutINS5_IJNSA_ILi2EEESB_SB_EEENS5_IJSB_NSA_ILi0EEEST_EEEEENS5_IJNS4_10UnderscoreESW_SW_EEEEENS4_13SM90_TMA_LOADENS4_14ComposedLayoutINS4_7SwizzleILi1ELi4ELi3EEENS4_18smem_ptr_flag_bitsILi8EEENSQ_INS5_IJNSA_ILi8EEESH_EEENS5_IJSH_SB_EEEEEEEvNS4_8identityESZ_S19_vS1A_EENS_8epilogue10collective6detail29Sm90TmaWarpSpecializedAdapterINS1D_15DefaultEpilogueIaSJ_SJ_NS1C_6thread17LinearCombinationIaLi1EiiLNS1H_9ScaleType4KindE0ELNS_15FloatRoundStyleE2EaEENS1_15EpilogueDefaultEEEEEvvEEEEvNT_6ParamsE:
	.zero		1664


//--------------------- SYMBOLS --------------------------

	.type		.nv.reservedSmem.offset0,@object
	.size		.nv.reservedSmem.offset0,0x4
	.type		__assertfail,@function
